	.target	sm_100a

	.elftype	@"ET_EXEC"


//--------------------- .note.nv.tkinfo           --------------------------
	.section	.note.nv.tkinfo,"",@"SHT_NOTE"
	.sectionflags	@"SHF_NOTE_NV_TKINFO"
	.tkinfo
        /*0018*/ 	.word	0x00000002
        /*0030*/ 	.string	""
        /*0030*/ 	.string	"ptxas"
        /*0030*/ 	.string	"Cuda compilation tools, release 13.0, V13.0.88"
        /*0030*/ 	.string	"Build cuda_13.0.r13.0/compiler.36424714_0"
        /*0030*/ 	.string	"-arch sm_100a -m 64 "



//--------------------- .note.nv.cuinfo           --------------------------
	.section	.note.nv.cuinfo,"",@"SHT_NOTE"
	.sectionflags	@"SHF_NOTE_NV_CUINFO"
        /*0018*/ 	.short	0x0002
        /*001a*/ 	.short	0x0064
        /*001c*/ 	.short	0x0082
	.zero		2


//--------------------- .nv.info                  --------------------------
	.section	.nv.info,"",@"SHT_CUDA_INFO"
	.align	4


	//----- nvinfo : EIATTR_REGCOUNT
	.align		4
        /*0000*/ 	.byte	0x04, 0x2f
        /*0002*/ 	.short	(.L_19 - .L_18)
	.align		4
.L_18:
        /*0004*/ 	.word	index@(_ZN7cutlass13device_kernelINS_4gemm6kernel13GemmUniversalIN4cute5tupleIJiiiiEEENS1_10collective13CollectiveMmaINS1_35MainloopSm100TmaUmmaWarpSpecializedILi34ELi2ELi4ENS5_IJNS4_1CILi1EEESB_SB_EEEEENS5_IJNSA_ILi128EEENSA_ILi64EEENSA_ILi32EEEEEENS_12float_e5m2_tENS5_IJlSB_lEEESI_SJ_NS4_8TiledMMAINS4_8MMA_AtomIJNS4_10MMA_TraitsINS4_19SM100_MMA_F8F6F4_SSEJSI_SI_fSE_SF_NS4_17integral_constantINS4_4UMMA5MajorELSQ_0EEESR_NSO_INSP_7ScaleInELSS_0EEEST_EEEEEENS4_6LayoutISC_NS5_IJNSA_ILi0EEESX_SX_EEEEENS5_IJNS4_10UnderscoreES10_S10_EEEEENS4_13SM90_TMA_LOADENS4_14ComposedLayoutINS4_7SwizzleILi1ELi4ELi3EEENS4_18smem_ptr_flag_bitsILi8EEENSW_INS5_IJNSA_ILi8EEESG_EEENS5_IJSG_SB_EEEEEEEvNS4_8identityES13_S1D_vS1E_EENS_8epilogue10collective18CollectiveEpilogueINS1G_23Sm100TmaWarpSpecializedILi1ELi1ELi64ELb0ELb0EEEJSH_NS5_IJNSW_ISE_SB_EENSW_ISF_SB_EEEEESI_SJ_SI_SJ_NS1G_6fusion15FusionCallbacksIS1K_NS1O_17LinearCombinationISI_fSI_fLNS_15FloatRoundStyleE2EEESH_S1N_JEEENS4_5SM1004TMEM4LOAD26SM100_TMEM_LOAD_32dp32b64xES13_NS14_INS15_ILi2ELi4ELi3EEES18_NSW_INS5_IJS19_SF_EEENS5_IJSF_SB_EEEEEEENS4_39AutoVectorizingCopyWithAssumedAlignmentILi128EEENS4_14SM90_TMA_STOREES22_S24_S24_EEEvvEEEEvNT_6ParamsE)
        /*0008*/ 	.word	0x000000c2


	//----- nvinfo : EIATTR_FRAME_SIZE
	.align		4
.L_19:
        /*000c*/ 	.byte	0x04, 0x11
        /*000e*/ 	.short	(.L_21 - .L_20)
	.align		4
.L_20:
        /*0010*/ 	.word	index@($__internal_2_$__cuda_sm10x_tcgen05_guardrail_trap_unallocated_columns_being_dealloced)
        /*0014*/ 	.word	0x00000000


	//----- nvinfo : EIATTR_FRAME_SIZE
	.align		4
.L_21:
        /*0018*/ 	.byte	0x04, 0x11
        /*001a*/ 	.short	(.L_23 - .L_22)
	.align		4
.L_22:
        /*001c*/ 	.word	index@($__internal_1_$__cuda_sm10x_tcgen05_guardrail_trap_phase_invalid_during_alloc)
        /*0020*/ 	.word	0x00000000


	//----- nvinfo : EIATTR_FRAME_SIZE
	.align		4
.L_23:
        /*0024*/ 	.byte	0x04, 0x11
        /*0026*/ 	.short	(.L_25 - .L_24)
	.align		4
.L_24:
        /*0028*/ 	.word	index@($__internal_0_$__cuda_sm10x_tcgen05_guardrail_trap_col_being_dealloced_not_returned_by_alloc)
        /*002c*/ 	.word	0x00000000


	//----- nvinfo : EIATTR_FRAME_SIZE
	.align		4
.L_25:
        /*0030*/ 	.byte	0x04, 0x11
        /*0032*/ 	.short	(.L_27 - .L_26)
	.align		4
.L_26:
        /*0034*/ 	.word	index@(_ZN7cutlass13device_kernelINS_4gemm6kernel13GemmUniversalIN4cute5tupleIJiiiiEEENS1_10collective13CollectiveMmaINS1_35MainloopSm100TmaUmmaWarpSpecializedILi34ELi2ELi4ENS5_IJNS4_1CILi1EEESB_SB_EEEEENS5_IJNSA_ILi128EEENSA_ILi64EEENSA_ILi32EEEEEENS_12float_e5m2_tENS5_IJlSB_lEEESI_SJ_NS4_8TiledMMAINS4_8MMA_AtomIJNS4_10MMA_TraitsINS4_19SM100_MMA_F8F6F4_SSEJSI_SI_fSE_SF_NS4_17integral_constantINS4_4UMMA5MajorELSQ_0EEESR_NSO_INSP_7ScaleInELSS_0EEEST_EEEEEENS4_6LayoutISC_NS5_IJNSA_ILi0EEESX_SX_EEEEENS5_IJNS4_10UnderscoreES10_S10_EEEEENS4_13SM90_TMA_LOADENS4_14ComposedLayoutINS4_7SwizzleILi1ELi4ELi3EEENS4_18smem_ptr_flag_bitsILi8EEENSW_INS5_IJNSA_ILi8EEESG_EEENS5_IJSG_SB_EEEEEEEvNS4_8identityES13_S1D_vS1E_EENS_8epilogue10collective18CollectiveEpilogueINS1G_23Sm100TmaWarpSpecializedILi1ELi1ELi64ELb0ELb0EEEJSH_NS5_IJNSW_ISE_SB_EENSW_ISF_SB_EEEEESI_SJ_SI_SJ_NS1G_6fusion15FusionCallbacksIS1K_NS1O_17LinearCombinationISI_fSI_fLNS_15FloatRoundStyleE2EEESH_S1N_JEEENS4_5SM1004TMEM4LOAD26SM100_TMEM_LOAD_32dp32b64xES13_NS14_INS15_ILi2ELi4ELi3EEES18_NSW_INS5_IJS19_SF_EEENS5_IJSF_SB_EEEEEEENS4_39AutoVectorizingCopyWithAssumedAlignmentILi128EEENS4_14SM90_TMA_STOREES22_S24_S24_EEEvvEEEEvNT_6ParamsE)
        /*0038*/ 	.word	0x00000000


	//----- nvinfo : EIATTR_MIN_STACK_SIZE
	.align		4
.L_27:
        /*003c*/ 	.byte	0x04, 0x12
        /*003e*/ 	.short	(.L_29 - .L_28)
	.align		4
.L_28:
        /*0040*/ 	.word	index@(_ZN7cutlass13device_kernelINS_4gemm6kernel13GemmUniversalIN4cute5tupleIJiiiiEEENS1_10collective13CollectiveMmaINS1_35MainloopSm100TmaUmmaWarpSpecializedILi34ELi2ELi4ENS5_IJNS4_1CILi1EEESB_SB_EEEEENS5_IJNSA_ILi128EEENSA_ILi64EEENSA_ILi32EEEEEENS_12float_e5m2_tENS5_IJlSB_lEEESI_SJ_NS4_8TiledMMAINS4_8MMA_AtomIJNS4_10MMA_TraitsINS4_19SM100_MMA_F8F6F4_SSEJSI_SI_fSE_SF_NS4_17integral_constantINS4_4UMMA5MajorELSQ_0EEESR_NSO_INSP_7ScaleInELSS_0EEEST_EEEEEENS4_6LayoutISC_NS5_IJNSA_ILi0EEESX_SX_EEEEENS5_IJNS4_10UnderscoreES10_S10_EEEEENS4_13SM90_TMA_LOADENS4_14ComposedLayoutINS4_7SwizzleILi1ELi4ELi3EEENS4_18smem_ptr_flag_bitsILi8EEENSW_INS5_IJNSA_ILi8EEESG_EEENS5_IJSG_SB_EEEEEEEvNS4_8identityES13_S1D_vS1E_EENS_8epilogue10collective18CollectiveEpilogueINS1G_23Sm100TmaWarpSpecializedILi1ELi1ELi64ELb0ELb0EEEJSH_NS5_IJNSW_ISE_SB_EENSW_ISF_SB_EEEEESI_SJ_SI_SJ_NS1G_6fusion15FusionCallbacksIS1K_NS1O_17LinearCombinationISI_fSI_fLNS_15FloatRoundStyleE2EEESH_S1N_JEEENS4_5SM1004TMEM4LOAD26SM100_TMEM_LOAD_32dp32b64xES13_NS14_INS15_ILi2ELi4ELi3EEES18_NSW_INS5_IJS19_SF_EEENS5_IJSF_SB_EEEEEEENS4_39AutoVectorizingCopyWithAssumedAlignmentILi128EEENS4_14SM90_TMA_STOREES22_S24_S24_EEEvvEEEEvNT_6ParamsE)
        /*0044*/ 	.word	0x00000000
.L_29:


//--------------------- .nv.compat                --------------------------
	.section	.nv.compat,"",@"SHT_CUDA_COMPAT_INFO"
	.align	4
        /*0000*/ 	.byte	0x02, 0x09, 0x01, 0x00, 0x02, 0x02, 0x02, 0x00, 0x02, 0x05, 0x05, 0x00, 0x03, 0x07, 0x01, 0x01
        /*0010*/ 	.byte	0x02, 0x03, 0x01, 0x00, 0x02, 0x06, 0x01, 0x00, 0x04, 0x0b, 0x08, 0x00, 0x09, 0x00, 0x00, 0x00
        /*0020*/ 	.byte	0x00, 0x00, 0x00, 0x00


//--------------------- .nv.info._ZN7cutlass13device_kernelINS_4gemm6kernel13GemmUniversalIN4cute5tupleIJiiiiEEENS1_10collective13CollectiveMmaINS1_35MainloopSm100TmaUmmaWarpSpecializedILi34ELi2ELi4ENS5_IJNS4_1CILi1EEESB_SB_EEEEENS5_IJNSA_ILi128EEENSA_ILi64EEENSA_ILi32EEEEEENS_12float_e5m2_tENS5_IJlSB_lEEESI_SJ_NS4_8TiledMMAINS4_8MMA_AtomIJNS4_10MMA_TraitsINS4_19SM100_MMA_F8F6F4_SSEJSI_SI_fSE_SF_NS4_17integral_constantINS4_4UMMA5MajorELSQ_0EEESR_NSO_INSP_7ScaleInELSS_0EEEST_EEEEEENS4_6LayoutISC_NS5_IJNSA_ILi0EEESX_SX_EEEEENS5_IJNS4_10UnderscoreES10_S10_EEEEENS4_13SM90_TMA_LOADENS4_14ComposedLayoutINS4_7SwizzleILi1ELi4ELi3EEENS4_18smem_ptr_flag_bitsILi8EEENSW_INS5_IJNSA_ILi8EEESG_EEENS5_IJSG_SB_EEEEEEEvNS4_8identityES13_S1D_vS1E_EENS_8epilogue10collective18CollectiveEpilogueINS1G_23Sm100TmaWarpSpecializedILi1ELi1ELi64ELb0ELb0EEEJSH_NS5_IJNSW_ISE_SB_EENSW_ISF_SB_EEEEESI_SJ_SI_SJ_NS1G_6fusion15FusionCallbacksIS1K_NS1O_17LinearCombinationISI_fSI_fLNS_15FloatRoundStyleE2EEESH_S1N_JEEENS4_5SM1004TMEM4LOAD26SM100_TMEM_LOAD_32dp32b64xES13_NS14_INS15_ILi2ELi4ELi3EEES18_NSW_INS5_IJS19_SF_EEENS5_IJSF_SB_EEEEEEENS4_39AutoVectorizingCopyWithAssumedAlignmentILi128EEENS4_14SM90_TMA_STOREES22_S24_S24_EEEvvEEEEvNT_6ParamsE --------------------------
	.section	.nv.info._ZN7cutlass13device_kernelINS_4gemm6kernel13GemmUniversalIN4cute5tupleIJiiiiEEENS1_10collective13CollectiveMmaINS1_35MainloopSm100TmaUmmaWarpSpecializedILi34ELi2ELi4ENS5_IJNS4_1CILi1EEESB_SB_EEEEENS5_IJNSA_ILi128EEENSA_ILi64EEENSA_ILi32EEEEEENS_12float_e5m2_tENS5_IJlSB_lEEESI_SJ_NS4_8TiledMMAINS4_8MMA_AtomIJNS4_10MMA_TraitsINS4_19SM100_MMA_F8F6F4_SSEJSI_SI_fSE_SF_NS4_17integral_constantINS4_4UMMA5MajorELSQ_0EEESR_NSO_INSP_7ScaleInELSS_0EEEST_EEEEEENS4_6LayoutISC_NS5_IJNSA_ILi0EEESX_SX_EEEEENS5_IJNS4_10UnderscoreES10_S10_EEEEENS4_13SM90_TMA_LOADENS4_14ComposedLayoutINS4_7SwizzleILi1ELi4ELi3EEENS4_18smem_ptr_flag_bitsILi8EEENSW_INS5_IJNSA_ILi8EEESG_EEENS5_IJSG_SB_EEEEEEEvNS4_8identityES13_S1D_vS1E_EENS_8epilogue10collective18CollectiveEpilogueINS1G_23Sm100TmaWarpSpecializedILi1ELi1ELi64ELb0ELb0EEEJSH_NS5_IJNSW_ISE_SB_EENSW_ISF_SB_EEEEESI_SJ_SI_SJ_NS1G_6fusion15FusionCallbacksIS1K_NS1O_17LinearCombinationISI_fSI_fLNS_15FloatRoundStyleE2EEESH_S1N_JEEENS4_5SM1004TMEM4LOAD26SM100_TMEM_LOAD_32dp32b64xES13_NS14_INS15_ILi2ELi4ELi3EEES18_NSW_INS5_IJS19_SF_EEENS5_IJSF_SB_EEEEEEENS4_39AutoVectorizingCopyWithAssumedAlignmentILi128EEENS4_14SM90_TMA_STOREES22_S24_S24_EEEvvEEEEvNT_6ParamsE,"",@"SHT_CUDA_INFO"
	.sectionflags	@""
	.align	4


	//----- nvinfo : EIATTR_CUDA_API_VERSION
	.align		4
        /*0000*/ 	.byte	0x04, 0x37
        /*0002*/ 	.short	(.L_31 - .L_30)
.L_30:
        /*0004*/ 	.word	0x00000082


	//----- nvinfo : EIATTR_KPARAM_INFO
	.align		4
.L_31:
        /*0008*/ 	.byte	0x04, 0x17
        /*000a*/ 	.short	(.L_33 - .L_32)
.L_32:
        /*000c*/ 	.word	0x00000000
        /*0010*/ 	.short	0x0000
        /*0012*/ 	.short	0x0000
        /*0014*/ 	.byte	0x00, 0xf0, 0x01, 0x20


	//----- nvinfo : EIATTR_AT_ENTRY_FRAGMENTS
	.align		4
.L_33:
        /*0018*/ 	.byte	0x04, 0x4f
        /*001a*/ 	.short	(.L_35 - .L_34)


	//   ....[0]....
.L_34:
        /*001c*/ 	.word	0x00000006


	//----- nvinfo : EIATTR_RESERVED_SMEM_USED
	.align		4
.L_35:
        /*0020*/ 	.byte	0x01, 0x41
	.zero		2


	//----- nvinfo : EIATTR_SPARSE_MMA_MASK
	.align		4
        /*0024*/ 	.byte	0x03, 0x50
        /*0026*/ 	.short	0x0000


	//----- nvinfo : EIATTR_TCGEN05_1CTA_USED
	.align		4
        /*0028*/ 	.byte	0x01, 0x51
	.zero		2


	//----- nvinfo : EIATTR_MAXREG_COUNT
	.align		4
        /*002c*/ 	.byte	0x03, 0x1b
        /*002e*/ 	.short	0x00ff


	//----- nvinfo : EIATTR_NUM_BARRIERS
	.align		4
        /*0030*/ 	.byte	0x02, 0x4c
        /*0032*/ 	.byte	0x07
	.zero		1


	//----- nvinfo : EIATTR_EXTERNS
	.align		4
        /*0034*/ 	.byte	0x04, 0x0f
        /*0036*/ 	.short	(.L_37 - .L_36)


	//   ....[0]....
	.align		4
.L_36:
        /*0038*/ 	.word	index@(__assertfail)


	//----- nvinfo : EIATTR_MERCURY_ISA_VERSION
	.align		4
.L_37:
        /*003c*/ 	.byte	0x03, 0x5f
        /*003e*/ 	.short	0x0101


	//----- nvinfo : EIATTR_INT_WARP_WIDE_INSTR_OFFSETS
	.align		4
        /*0040*/ 	.byte	0x04, 0x31
        /*0042*/ 	.short	(.L_39 - .L_38)


	//   ....[0]....
.L_38:
        /*0044*/ 	.word	0x00002170


	//   ....[1]....
        /*0048*/ 	.word	0x00004b50


	//   ....[2]....
        /*004c*/ 	.word	0x00004b70


	//   ....[3]....
        /*0050*/ 	.word	0x00004ba0


	//   ....[4]....
        /*0054*/ 	.word	0x000055b0


	//   ....[5]....
        /*0058*/ 	.word	0x000056a0


	//----- nvinfo : EIATTR_COOP_GROUP_MASK_REGIDS
	.align		4
.L_39:
        /*005c*/ 	.byte	0x04, 0x29
        /*005e*/ 	.short	(.L_41 - .L_40)


	//   ....[0]....
.L_40:
        /*0060*/ 	.word	0xffffffff


	//   ....[1]....
        /*0064*/ 	.word	0xffffffff


	//   ....[2]....
        /*0068*/ 	.word	0xffffffff


	//   ....[3]....
        /*006c*/ 	.word	0xffffffff


	//   ....[4]....
        /*0070*/ 	.word	0xffffffff


	//   ....[5]....
        /*0074*/ 	.word	0xffffffff


	//   ....[6]....
        /*0078*/ 	.word	0xffffffff


	//   ....[7]....
        /*007c*/ 	.word	0xffffffff


	//   ....[8]....
        /*0080*/ 	.word	0xffffffff


	//   ....[9]....
        /*0084*/ 	.word	0xffffffff


	//   ....[10]....
        /*0088*/ 	.word	0xffffffff


	//   ....[11]....
        /*008c*/ 	.word	0xffffffff


	//   ....[12]....
        /*0090*/ 	.word	0xffffffff


	//----- nvinfo : EIATTR_COOP_GROUP_INSTR_OFFSETS
	.align		4
.L_41:
        /*0094*/ 	.byte	0x04, 0x28
        /*0096*/ 	.short	(.L_43 - .L_42)


	//   ....[0]....
.L_42:
        /*0098*/ 	.word	0x00000090


	//   ....[1]....
        /*009c*/ 	.word	0x000004d0


	//   ....[2]....
        /*00a0*/ 	.word	0x00000a30


	//   ....[3]....
        /*00a4*/ 	.word	0x00000b70


	//   ....[4]....
        /*00a8*/ 	.word	0x00000c70


	//   ....[5]....
        /*00ac*/ 	.word	0x00000de0


	//   ....[6]....
        /*00b0*/ 	.word	0x00000f80


	//   ....[7]....
        /*00b4*/ 	.word	0x00002050


	//   ....[8]....
        /*00b8*/ 	.word	0x00003f10


	//   ....[9]....
        /*00bc*/ 	.word	0x00004120


	//   ....[10]....
        /*00c0*/ 	.word	0x00004150


	//   ....[11]....
        /*00c4*/ 	.word	0x00004a30


	//   ....[12]....
        /*00c8*/ 	.word	0x00004c60


	//----- nvinfo : EIATTR_VRC_CTA_INIT_COUNT
	.align		4
.L_43:
        /*00cc*/ 	.byte	0x02, 0x4a
        /*00ce*/ 	.byte	0x80
	.zero		1


	//----- nvinfo : EIATTR_SYSCALL_OFFSETS
	.align		4
        /*00d0*/ 	.byte	0x04, 0x46
        /*00d2*/ 	.short	(.L_45 - .L_44)


	//   ....[0]....
.L_44:
        /*00d4*/ 	.word	0x00006090


	//   ....[1]....
        /*00d8*/ 	.word	0x000061d0


	//   ....[2]....
        /*00dc*/ 	.word	0x00006970


	//----- nvinfo : EIATTR_MBARRIER_INSTR_OFFSETS
	.align		4
.L_45:
        /*00e0*/ 	.byte	0x04, 0x39
        /*00e2*/ 	.short	(.L_47 - .L_46)


	//   ....[0]....
.L_46:
        /*00e4*/ 	.word	0x000005d0
        /*00e8*/ 	.word	0x000000ff
        /*00ec*/ 	.word	0x00000000
        /*00f0*/ 	.short	0x0100
        /*00f2*/ 	.byte	0x05
	.zero		1


	//   ....[1]....
        /*00f4*/ 	.word	0x000005e0
        /*00f8*/ 	.word	0x000000ff
        /*00fc*/ 	.word	0x00000110
        /*0100*/ 	.short	0x0100
        /*0102*/ 	.byte	0x05
	.zero		1


	//   ....[2]....
        /*0104*/ 	.word	0x000005f0
        /*0108*/ 	.word	0x000000ff
        /*010c*/ 	.word	0x00000008
        /*0110*/ 	.short	0x0100
        /*0112*/ 	.byte	0x05
	.zero		1


	//   ....[3]....
        /*0114*/ 	.word	0x00000600
        /*0118*/ 	.word	0x000000ff
        /*011c*/ 	.word	0x00000118
        /*0120*/ 	.short	0x0100
        /*0122*/ 	.byte	0x05
	.zero		1


	//   ....[4]....
        /*0124*/ 	.word	0x00000610
        /*0128*/ 	.word	0x000000ff
        /*012c*/ 	.word	0x00000010
        /*0130*/ 	.short	0x0100
        /*0132*/ 	.byte	0x05
	.zero		1


	//   ....[5]....
        /*0134*/ 	.word	0x00000620
        /*0138*/ 	.word	0x000000ff
        /*013c*/ 	.word	0x00000120
        /*0140*/ 	.short	0x0100
        /*0142*/ 	.byte	0x05
	.zero		1


	//   ....[6]....
        /*0144*/ 	.word	0x00000630
        /*0148*/ 	.word	0x000000ff
        /*014c*/ 	.word	0x00000018
        /*0150*/ 	.short	0x0100
        /*0152*/ 	.byte	0x05
	.zero		1


	//   ....[7]....
        /*0154*/ 	.word	0x00000640
        /*0158*/ 	.word	0x000000ff
        /*015c*/ 	.word	0x00000128
        /*0160*/ 	.short	0x0100
        /*0162*/ 	.byte	0x05
	.zero		1


	//   ....[8]....
        /*0164*/ 	.word	0x00000650
        /*0168*/ 	.word	0x000000ff
        /*016c*/ 	.word	0x00000020
        /*0170*/ 	.short	0x0100
        /*0172*/ 	.byte	0x05
	.zero		1


	//   ....[9]....
        /*0174*/ 	.word	0x00000660
        /*0178*/ 	.word	0x000000ff
        /*017c*/ 	.word	0x00000130
        /*0180*/ 	.short	0x0100
        /*0182*/ 	.byte	0x05
	.zero		1


	//   ....[10]....
        /*0184*/ 	.word	0x00000670
        /*0188*/ 	.word	0x000000ff
        /*018c*/ 	.word	0x00000028
        /*0190*/ 	.short	0x0100
        /*0192*/ 	.byte	0x05
	.zero		1


	//   ....[11]....
        /*0194*/ 	.word	0x00000680
        /*0198*/ 	.word	0x000000ff
        /*019c*/ 	.word	0x00000138
        /*01a0*/ 	.short	0x0100
        /*01a2*/ 	.byte	0x05
	.zero		1


	//   ....[12]....
        /*01a4*/ 	.word	0x00000690
        /*01a8*/ 	.word	0x000000ff
        /*01ac*/ 	.word	0x00000030
        /*01b0*/ 	.short	0x0100
        /*01b2*/ 	.byte	0x05
	.zero		1


	//   ....[13]....
        /*01b4*/ 	.word	0x000006a0
        /*01b8*/ 	.word	0x000000ff
        /*01bc*/ 	.word	0x00000140
        /*01c0*/ 	.short	0x0100
        /*01c2*/ 	.byte	0x05
	.zero		1


	//   ....[14]....
        /*01c4*/ 	.word	0x000006b0
        /*01c8*/ 	.word	0x000000ff
        /*01cc*/ 	.word	0x00000038
        /*01d0*/ 	.short	0x0100
        /*01d2*/ 	.byte	0x05
	.zero		1


	//   ....[15]....
        /*01d4*/ 	.word	0x000006c0
        /*01d8*/ 	.word	0x000000ff
        /*01dc*/ 	.word	0x00000148
        /*01e0*/ 	.short	0x0100
        /*01e2*/ 	.byte	0x05
	.zero		1


	//   ....[16]....
        /*01e4*/ 	.word	0x000006d0
        /*01e8*/ 	.word	0x000000ff
        /*01ec*/ 	.word	0x00000040
        /*01f0*/ 	.short	0x0100
        /*01f2*/ 	.byte	0x05
	.zero		1


	//   ....[17]....
        /*01f4*/ 	.word	0x000006e0
        /*01f8*/ 	.word	0x000000ff
        /*01fc*/ 	.word	0x00000150
        /*0200*/ 	.short	0x0100
        /*0202*/ 	.byte	0x05
	.zero		1


	//   ....[18]....
        /*0204*/ 	.word	0x000006f0
        /*0208*/ 	.word	0x000000ff
        /*020c*/ 	.word	0x00000048
        /*0210*/ 	.short	0x0100
        /*0212*/ 	.byte	0x05
	.zero		1


	//   ....[19]....
        /*0214*/ 	.word	0x00000700
        /*0218*/ 	.word	0x000000ff
        /*021c*/ 	.word	0x00000158
        /*0220*/ 	.short	0x0100
        /*0222*/ 	.byte	0x05
	.zero		1


	//   ....[20]....
        /*0224*/ 	.word	0x00000710
        /*0228*/ 	.word	0x000000ff
        /*022c*/ 	.word	0x00000050
        /*0230*/ 	.short	0x0100
        /*0232*/ 	.byte	0x05
	.zero		1


	//   ....[21]....
        /*0234*/ 	.word	0x00000720
        /*0238*/ 	.word	0x000000ff
        /*023c*/ 	.word	0x00000160
        /*0240*/ 	.short	0x0100
        /*0242*/ 	.byte	0x05
	.zero		1


	//   ....[22]....
        /*0244*/ 	.word	0x00000730
        /*0248*/ 	.word	0x000000ff
        /*024c*/ 	.word	0x00000058
        /*0250*/ 	.short	0x0100
        /*0252*/ 	.byte	0x05
	.zero		1


	//   ....[23]....
        /*0254*/ 	.word	0x00000740
        /*0258*/ 	.word	0x000000ff
        /*025c*/ 	.word	0x00000168
        /*0260*/ 	.short	0x0100
        /*0262*/ 	.byte	0x05
	.zero		1


	//   ....[24]....
        /*0264*/ 	.word	0x00000750
        /*0268*/ 	.word	0x000000ff
        /*026c*/ 	.word	0x00000060
        /*0270*/ 	.short	0x0100
        /*0272*/ 	.byte	0x05
	.zero		1


	//   ....[25]....
        /*0274*/ 	.word	0x00000760
        /*0278*/ 	.word	0x000000ff
        /*027c*/ 	.word	0x00000170
        /*0280*/ 	.short	0x0100
        /*0282*/ 	.byte	0x05
	.zero		1


	//   ....[26]....
        /*0284*/ 	.word	0x00000770
        /*0288*/ 	.word	0x000000ff
        /*028c*/ 	.word	0x00000068
        /*0290*/ 	.short	0x0100
        /*0292*/ 	.byte	0x05
	.zero		1


	//   ....[27]....
        /*0294*/ 	.word	0x00000780
        /*0298*/ 	.word	0x000000ff
        /*029c*/ 	.word	0x00000178
        /*02a0*/ 	.short	0x0100
        /*02a2*/ 	.byte	0x05
	.zero		1


	//   ....[28]....
        /*02a4*/ 	.word	0x00000790
        /*02a8*/ 	.word	0x000000ff
        /*02ac*/ 	.word	0x00000070
        /*02b0*/ 	.short	0x0100
        /*02b2*/ 	.byte	0x05
	.zero		1


	//   ....[29]....
        /*02b4*/ 	.word	0x000007a0
        /*02b8*/ 	.word	0x000000ff
        /*02bc*/ 	.word	0x00000180
        /*02c0*/ 	.short	0x0100
        /*02c2*/ 	.byte	0x05
	.zero		1


	//   ....[30]....
        /*02c4*/ 	.word	0x000007b0
        /*02c8*/ 	.word	0x000000ff
        /*02cc*/ 	.word	0x00000078
        /*02d0*/ 	.short	0x0100
        /*02d2*/ 	.byte	0x05
	.zero		1


	//   ....[31]....
        /*02d4*/ 	.word	0x000007c0
        /*02d8*/ 	.word	0x000000ff
        /*02dc*/ 	.word	0x00000188
        /*02e0*/ 	.short	0x0100
        /*02e2*/ 	.byte	0x05
	.zero		1


	//   ....[32]....
        /*02e4*/ 	.word	0x000007d0
        /*02e8*/ 	.word	0x000000ff
        /*02ec*/ 	.word	0x00000080
        /*02f0*/ 	.short	0x0100
        /*02f2*/ 	.byte	0x05
	.zero		1


	//   ....[33]....
        /*02f4*/ 	.word	0x000007e0
        /*02f8*/ 	.word	0x000000ff
        /*02fc*/ 	.word	0x00000190
        /*0300*/ 	.short	0x0100
        /*0302*/ 	.byte	0x05
	.zero		1


	//   ....[34]....
        /*0304*/ 	.word	0x000007f0
        /*0308*/ 	.word	0x000000ff
        /*030c*/ 	.word	0x00000088
        /*0310*/ 	.short	0x0100
        /*0312*/ 	.byte	0x05
	.zero		1


	//   ....[35]....
        /*0314*/ 	.word	0x00000800
        /*0318*/ 	.word	0x000000ff
        /*031c*/ 	.word	0x00000198
        /*0320*/ 	.short	0x0100
        /*0322*/ 	.byte	0x05
	.zero		1


	//   ....[36]....
        /*0324*/ 	.word	0x00000810
        /*0328*/ 	.word	0x000000ff
        /*032c*/ 	.word	0x00000090
        /*0330*/ 	.short	0x0100
        /*0332*/ 	.byte	0x05
	.zero		1


	//   ....[37]....
        /*0334*/ 	.word	0x00000820
        /*0338*/ 	.word	0x000000ff
        /*033c*/ 	.word	0x000001a0
        /*0340*/ 	.short	0x0100
        /*0342*/ 	.byte	0x05
	.zero		1


	//   ....[38]....
        /*0344*/ 	.word	0x00000830
        /*0348*/ 	.word	0x000000ff
        /*034c*/ 	.word	0x00000098
        /*0350*/ 	.short	0x0100
        /*0352*/ 	.byte	0x05
	.zero		1


	//   ....[39]....
        /*0354*/ 	.word	0x00000840
        /*0358*/ 	.word	0x000000ff
        /*035c*/ 	.word	0x000001a8
        /*0360*/ 	.short	0x0100
        /*0362*/ 	.byte	0x05
	.zero		1


	//   ....[40]....
        /*0364*/ 	.word	0x00000850
        /*0368*/ 	.word	0x000000ff
        /*036c*/ 	.word	0x000000a0
        /*0370*/ 	.short	0x0100
        /*0372*/ 	.byte	0x05
	.zero		1


	//   ....[41]....
        /*0374*/ 	.word	0x00000860
        /*0378*/ 	.word	0x000000ff
        /*037c*/ 	.word	0x000001b0
        /*0380*/ 	.short	0x0100
        /*0382*/ 	.byte	0x05
	.zero		1


	//   ....[42]....
        /*0384*/ 	.word	0x00000870
        /*0388*/ 	.word	0x000000ff
        /*038c*/ 	.word	0x000000a8
        /*0390*/ 	.short	0x0100
        /*0392*/ 	.byte	0x05
	.zero		1


	//   ....[43]....
        /*0394*/ 	.word	0x00000880
        /*0398*/ 	.word	0x000000ff
        /*039c*/ 	.word	0x000001b8
        /*03a0*/ 	.short	0x0100
        /*03a2*/ 	.byte	0x05
	.zero		1


	//   ....[44]....
        /*03a4*/ 	.word	0x00000890
        /*03a8*/ 	.word	0x000000ff
        /*03ac*/ 	.word	0x000000b0
        /*03b0*/ 	.short	0x0100
        /*03b2*/ 	.byte	0x05
	.zero		1


	//   ....[45]....
        /*03b4*/ 	.word	0x000008a0
        /*03b8*/ 	.word	0x000000ff
        /*03bc*/ 	.word	0x000001c0
        /*03c0*/ 	.short	0x0100
        /*03c2*/ 	.byte	0x05
	.zero		1


	//   ....[46]....
        /*03c4*/ 	.word	0x000008b0
        /*03c8*/ 	.word	0x000000ff
        /*03cc*/ 	.word	0x000000b8
        /*03d0*/ 	.short	0x0100
        /*03d2*/ 	.byte	0x05
	.zero		1


	//   ....[47]....
        /*03d4*/ 	.word	0x000008c0
        /*03d8*/ 	.word	0x000000ff
        /*03dc*/ 	.word	0x000001c8
        /*03e0*/ 	.short	0x0100
        /*03e2*/ 	.byte	0x05
	.zero		1


	//   ....[48]....
        /*03e4*/ 	.word	0x000008d0
        /*03e8*/ 	.word	0x000000ff
        /*03ec*/ 	.word	0x000000c0
        /*03f0*/ 	.short	0x0100
        /*03f2*/ 	.byte	0x05
	.zero		1


	//   ....[49]....
        /*03f4*/ 	.word	0x000008e0
        /*03f8*/ 	.word	0x000000ff
        /*03fc*/ 	.word	0x000001d0
        /*0400*/ 	.short	0x0100
        /*0402*/ 	.byte	0x05
	.zero		1


	//   ....[50]....
        /*0404*/ 	.word	0x000008f0
        /*0408*/ 	.word	0x000000ff
        /*040c*/ 	.word	0x000000c8
        /*0410*/ 	.short	0x0100
        /*0412*/ 	.byte	0x05
	.zero		1


	//   ....[51]....
        /*0414*/ 	.word	0x00000900
        /*0418*/ 	.word	0x000000ff
        /*041c*/ 	.word	0x000001d8
        /*0420*/ 	.short	0x0100
        /*0422*/ 	.byte	0x05
	.zero		1


	//   ....[52]....
        /*0424*/ 	.word	0x00000910
        /*0428*/ 	.word	0x000000ff
        /*042c*/ 	.word	0x000000d0
        /*0430*/ 	.short	0x0100
        /*0432*/ 	.byte	0x05
	.zero		1


	//   ....[53]....
        /*0434*/ 	.word	0x00000920
        /*0438*/ 	.word	0x000000ff
        /*043c*/ 	.word	0x000001e0
        /*0440*/ 	.short	0x0100
        /*0442*/ 	.byte	0x05
	.zero		1


	//   ....[54]....
        /*0444*/ 	.word	0x00000930
        /*0448*/ 	.word	0x000000ff
        /*044c*/ 	.word	0x000000d8
        /*0450*/ 	.short	0x0100
        /*0452*/ 	.byte	0x05
	.zero		1


	//   ....[55]....
        /*0454*/ 	.word	0x00000940
        /*0458*/ 	.word	0x000000ff
        /*045c*/ 	.word	0x000001e8
        /*0460*/ 	.short	0x0100
        /*0462*/ 	.byte	0x05
	.zero		1


	//   ....[56]....
        /*0464*/ 	.word	0x00000950
        /*0468*/ 	.word	0x000000ff
        /*046c*/ 	.word	0x000000e0
        /*0470*/ 	.short	0x0100
        /*0472*/ 	.byte	0x05
	.zero		1


	//   ....[57]....
        /*0474*/ 	.word	0x00000960
        /*0478*/ 	.word	0x000000ff
        /*047c*/ 	.word	0x000001f0
        /*0480*/ 	.short	0x0100
        /*0482*/ 	.byte	0x05
	.zero		1


	//   ....[58]....
        /*0484*/ 	.word	0x00000970
        /*0488*/ 	.word	0x000000ff
        /*048c*/ 	.word	0x000000e8
        /*0490*/ 	.short	0x0100
        /*0492*/ 	.byte	0x05
	.zero		1


	//   ....[59]....
        /*0494*/ 	.word	0x00000980
        /*0498*/ 	.word	0x000000ff
        /*049c*/ 	.word	0x000001f8
        /*04a0*/ 	.short	0x0100
        /*04a2*/ 	.byte	0x05
	.zero		1


	//   ....[60]....
        /*04a4*/ 	.word	0x00000990
        /*04a8*/ 	.word	0x000000ff
        /*04ac*/ 	.word	0x000000f0
        /*04b0*/ 	.short	0x0100
        /*04b2*/ 	.byte	0x05
	.zero		1


	//   ....[61]....
        /*04b4*/ 	.word	0x000009a0
        /*04b8*/ 	.word	0x000000ff
        /*04bc*/ 	.word	0x00000200
        /*04c0*/ 	.short	0x0100
        /*04c2*/ 	.byte	0x05
	.zero		1


	//   ....[62]....
        /*04c4*/ 	.word	0x000009b0
        /*04c8*/ 	.word	0x000000ff
        /*04cc*/ 	.word	0x000000f8
        /*04d0*/ 	.short	0x0100
        /*04d2*/ 	.byte	0x05
	.zero		1


	//   ....[63]....
        /*04d4*/ 	.word	0x000009c0
        /*04d8*/ 	.word	0x000000ff
        /*04dc*/ 	.word	0x00000208
        /*04e0*/ 	.short	0x0100
        /*04e2*/ 	.byte	0x05
	.zero		1


	//   ....[64]....
        /*04e4*/ 	.word	0x000009d0
        /*04e8*/ 	.word	0x000000ff
        /*04ec*/ 	.word	0x00000100
        /*04f0*/ 	.short	0x0100
        /*04f2*/ 	.byte	0x05
	.zero		1


	//   ....[65]....
        /*04f4*/ 	.word	0x000009e0
        /*04f8*/ 	.word	0x000000ff
        /*04fc*/ 	.word	0x00000210
        /*0500*/ 	.short	0x0100
        /*0502*/ 	.byte	0x05
	.zero		1


	//   ....[66]....
        /*0504*/ 	.word	0x000009f0
        /*0508*/ 	.word	0x000000ff
        /*050c*/ 	.word	0x00000108
        /*0510*/ 	.short	0x0100
        /*0512*/ 	.byte	0x05
	.zero		1


	//   ....[67]....
        /*0514*/ 	.word	0x00000a00
        /*0518*/ 	.word	0x000000ff
        /*051c*/ 	.word	0x00000218
        /*0520*/ 	.short	0x0100
        /*0522*/ 	.byte	0x05
	.zero		1


	//   ....[68]....
        /*0524*/ 	.word	0x00000b40
        /*0528*/ 	.word	0x000000ff
        /*052c*/ 	.word	0x00000220
        /*0530*/ 	.short	0x0100
        /*0532*/ 	.byte	0x06
	.zero		1


	//   ....[69]....
        /*0534*/ 	.word	0x00000b50
        /*0538*/ 	.word	0x000000ff
        /*053c*/ 	.word	0x00000228
        /*0540*/ 	.short	0x0100
        /*0542*/ 	.byte	0x06
	.zero		1


	//   ....[70]....
        /*0544*/ 	.word	0x00000c40
        /*0548*/ 	.word	0x000000ff
        /*054c*/ 	.word	0x00000230
        /*0550*/ 	.short	0x0100
        /*0552*/ 	.byte	0x05
	.zero		1


	//   ....[71]....
        /*0554*/ 	.word	0x00000c50
        /*0558*/ 	.word	0x000000ff
        /*055c*/ 	.word	0x00000238
        /*0560*/ 	.short	0x0100
        /*0562*/ 	.byte	0x05
	.zero		1


	//   ....[72]....
        /*0564*/ 	.word	0x00000d90
        /*0568*/ 	.word	0x000000ff
        /*056c*/ 	.word	0x00000240
        /*0570*/ 	.short	0x0100
        /*0572*/ 	.byte	0x05
	.zero		1


	//   ....[73]....
        /*0574*/ 	.word	0x00000da0
        /*0578*/ 	.word	0x000000ff
        /*057c*/ 	.word	0x00000250
        /*0580*/ 	.short	0x0100
        /*0582*/ 	.byte	0x05
	.zero		1


	//   ....[74]....
        /*0584*/ 	.word	0x00000db0
        /*0588*/ 	.word	0x000000ff
        /*058c*/ 	.word	0x00000248
        /*0590*/ 	.short	0x0100
        /*0592*/ 	.byte	0x05
	.zero		1


	//   ....[75]....
        /*0594*/ 	.word	0x00000dc0
        /*0598*/ 	.word	0x000000ff
        /*059c*/ 	.word	0x00000258
        /*05a0*/ 	.short	0x0100
        /*05a2*/ 	.byte	0x05
	.zero		1


	//   ....[76]....
        /*05a4*/ 	.word	0x00000ef0
        /*05a8*/ 	.word	0x000000ff
        /*05ac*/ 	.word	0x00000260
        /*05b0*/ 	.short	0x0100
        /*05b2*/ 	.byte	0x06
	.zero		1


	//   ....[77]....
        /*05b4*/ 	.word	0x00000f00
        /*05b8*/ 	.word	0x000000ff
        /*05bc*/ 	.word	0x00000280
        /*05c0*/ 	.short	0x0100
        /*05c2*/ 	.byte	0x06
	.zero		1


	//   ....[78]....
        /*05c4*/ 	.word	0x00000f10
        /*05c8*/ 	.word	0x000000ff
        /*05cc*/ 	.word	0x00000268
        /*05d0*/ 	.short	0x0100
        /*05d2*/ 	.byte	0x06
	.zero		1


	//   ....[79]....
        /*05d4*/ 	.word	0x00000f20
        /*05d8*/ 	.word	0x000000ff
        /*05dc*/ 	.word	0x00000288
        /*05e0*/ 	.short	0x0100
        /*05e2*/ 	.byte	0x06
	.zero		1


	//   ....[80]....
        /*05e4*/ 	.word	0x00000f30
        /*05e8*/ 	.word	0x000000ff
        /*05ec*/ 	.word	0x00000270
        /*05f0*/ 	.short	0x0100
        /*05f2*/ 	.byte	0x06
	.zero		1


	//   ....[81]....
        /*05f4*/ 	.word	0x00000f40
        /*05f8*/ 	.word	0x000000ff
        /*05fc*/ 	.word	0x00000290
        /*0600*/ 	.short	0x0100
        /*0602*/ 	.byte	0x06
	.zero		1


	//   ....[82]....
        /*0604*/ 	.word	0x00000f50
        /*0608*/ 	.word	0x000000ff
        /*060c*/ 	.word	0x00000278
        /*0610*/ 	.short	0x0100
        /*0612*/ 	.byte	0x06
	.zero		1


	//   ....[83]....
        /*0614*/ 	.word	0x00000f60
        /*0618*/ 	.word	0x000000ff
        /*061c*/ 	.word	0x00000298
        /*0620*/ 	.short	0x0100
        /*0622*/ 	.byte	0x06
	.zero		1


	//   ....[84]....
        /*0624*/ 	.word	0x00001050
        /*0628*/ 	.word	0x000000ff
        /*062c*/ 	.word	0x000002a0
        /*0630*/ 	.short	0x0100
        /*0632*/ 	.byte	0x05
	.zero		1


	//   ....[85]....
        /*0634*/ 	.word	0x00001060
        /*0638*/ 	.word	0x000000ff
        /*063c*/ 	.word	0x000002b0
        /*0640*/ 	.short	0x0100
        /*0642*/ 	.byte	0x05
	.zero		1


	//   ....[86]....
        /*0644*/ 	.word	0x00001070
        /*0648*/ 	.word	0x000000ff
        /*064c*/ 	.word	0x000002a8
        /*0650*/ 	.short	0x0100
        /*0652*/ 	.byte	0x05
	.zero		1


	//   ....[87]....
        /*0654*/ 	.word	0x00001080
        /*0658*/ 	.word	0x000000ff
        /*065c*/ 	.word	0x000002b8
        /*0660*/ 	.short	0x0100
        /*0662*/ 	.byte	0x05
	.zero		1


	//   ....[88]....
        /*0664*/ 	.word	0x00001950
        /*0668*/ 	.word	0x00000003
        /*066c*/ 	.word	0x000002b0
        /*0670*/ 	.short	0x010a
        /*0672*/ 	.byte	0xff
	.zero		1


	//   ....[89]....
        /*0674*/ 	.word	0x00001980
        /*0678*/ 	.word	0x00000003
        /*067c*/ 	.word	0x000002a0
        /*0680*/ 	.short	0x0101
        /*0682*/ 	.byte	0xff
	.zero		1


	//   ....[90]....
        /*0684*/ 	.word	0x00001a50
        /*0688*/ 	.word	0x000000ff
        /*068c*/ 	.word	0x00000110
        /*0690*/ 	.short	0x010a
        /*0692*/ 	.byte	0x08
	.zero		1


	//   ....[91]....
        /*0694*/ 	.word	0x00001af0
        /*0698*/ 	.word	0x000000ff
        /*069c*/ 	.word	0x00000110
        /*06a0*/ 	.short	0x010a
        /*06a2*/ 	.byte	0x21
	.zero		1


	//   ....[92]....
        /*06a4*/ 	.word	0x00001c40
        /*06a8*/ 	.word	0x000000ff
        /*06ac*/ 	.word	0x00000110
        /*06b0*/ 	.short	0x010a
        /*06b2*/ 	.byte	0x08
	.zero		1


	//   ....[93]....
        /*06b4*/ 	.word	0x00001d50
        /*06b8*/ 	.word	0x000000ff
        /*06bc*/ 	.word	0x00000238
        /*06c0*/ 	.short	0x0101
        /*06c2*/ 	.byte	0x04
	.zero		1


	//   ....[94]....
        /*06c4*/ 	.word	0x00001d70
        /*06c8*/ 	.word	0x000000ff
        /*06cc*/ 	.word	0x00000110
        /*06d0*/ 	.short	0x010a
        /*06d2*/ 	.byte	0x08
	.zero		1


	//   ....[95]....
        /*06d4*/ 	.word	0x00001df0
        /*06d8*/ 	.word	0x000000ff
        /*06dc*/ 	.word	0x00000110
        /*06e0*/ 	.short	0x010a
        /*06e2*/ 	.byte	0x11
	.zero		1


	//   ....[96]....
        /*06e4*/ 	.word	0x00001f40
        /*06e8*/ 	.word	0x000000ff
        /*06ec*/ 	.word	0x00000110
        /*06f0*/ 	.short	0x010a
        /*06f2*/ 	.byte	0x08
	.zero		1


	//   ....[97]....
        /*06f4*/ 	.word	0x00002080
        /*06f8*/ 	.word	0x00000002
        /*06fc*/ 	.word	0x00000240
        /*0700*/ 	.short	0x010a
        /*0702*/ 	.byte	0xff
	.zero		1


	//   ....[98]....
        /*0704*/ 	.word	0x00002140
        /*0708*/ 	.word	0x00000002
        /*070c*/ 	.word	0x00000000
        /*0710*/ 	.short	0x0101
        /*0712*/ 	.byte	0xff
	.zero		1


	//   ....[99]....
        /*0714*/ 	.word	0x000026a0
        /*0718*/ 	.word	0x000000ff
        /*071c*/ 	.word	0x00000000
        /*0720*/ 	.short	0x010a
        /*0722*/ 	.byte	0x05
	.zero		1


	//   ....[100]....
        /*0724*/ 	.word	0x00002730
        /*0728*/ 	.word	0x000000ff
        /*072c*/ 	.word	0x00000000
        /*0730*/ 	.short	0x010a
        /*0732*/ 	.byte	0x05
	.zero		1


	//   ....[101]....
        /*0734*/ 	.word	0x000027c0
        /*0738*/ 	.word	0x000000ff
        /*073c*/ 	.word	0x00000000
        /*0740*/ 	.short	0x010a
        /*0742*/ 	.byte	0x05
	.zero		1


	//   ....[102]....
        /*0744*/ 	.word	0x00002850
        /*0748*/ 	.word	0x000000ff
        /*074c*/ 	.word	0x00000000
        /*0750*/ 	.short	0x010a
        /*0752*/ 	.byte	0x05
	.zero		1


	//   ....[103]....
        /*0754*/ 	.word	0x000028e0
        /*0758*/ 	.word	0x000000ff
        /*075c*/ 	.word	0x00000000
        /*0760*/ 	.short	0x010a
        /*0762*/ 	.byte	0x05
	.zero		1


	//   ....[104]....
        /*0764*/ 	.word	0x00002970
        /*0768*/ 	.word	0x000000ff
        /*076c*/ 	.word	0x00000000
        /*0770*/ 	.short	0x010a
        /*0772*/ 	.byte	0x05
	.zero		1


	//   ....[105]....
        /*0774*/ 	.word	0x00002a00
        /*0778*/ 	.word	0x000000ff
        /*077c*/ 	.word	0x00000000
        /*0780*/ 	.short	0x010a
        /*0782*/ 	.byte	0x05
	.zero		1


	//   ....[106]....
        /*0784*/ 	.word	0x00002a90
        /*0788*/ 	.word	0x000000ff
        /*078c*/ 	.word	0x00000000
        /*0790*/ 	.short	0x010a
        /*0792*/ 	.byte	0x05
	.zero		1


	//   ....[107]....
        /*0794*/ 	.word	0x00002b20
        /*0798*/ 	.word	0x000000ff
        /*079c*/ 	.word	0x00000000
        /*07a0*/ 	.short	0x010a
        /*07a2*/ 	.byte	0x05
	.zero		1


	//   ....[108]....
        /*07a4*/ 	.word	0x00002bb0
        /*07a8*/ 	.word	0x000000ff
        /*07ac*/ 	.word	0x00000000
        /*07b0*/ 	.short	0x010a
        /*07b2*/ 	.byte	0x05
	.zero		1


	//   ....[109]....
        /*07b4*/ 	.word	0x00002c40
        /*07b8*/ 	.word	0x000000ff
        /*07bc*/ 	.word	0x00000000
        /*07c0*/ 	.short	0x010a
        /*07c2*/ 	.byte	0x05
	.zero		1


	//   ....[110]....
        /*07c4*/ 	.word	0x00002cd0
        /*07c8*/ 	.word	0x000000ff
        /*07cc*/ 	.word	0x00000000
        /*07d0*/ 	.short	0x010a
        /*07d2*/ 	.byte	0x05
	.zero		1


	//   ....[111]....
        /*07d4*/ 	.word	0x00002d60
        /*07d8*/ 	.word	0x000000ff
        /*07dc*/ 	.word	0x00000000
        /*07e0*/ 	.short	0x010a
        /*07e2*/ 	.byte	0x05
	.zero		1


	//   ....[112]....
        /*07e4*/ 	.word	0x00002df0
        /*07e8*/ 	.word	0x000000ff
        /*07ec*/ 	.word	0x00000000
        /*07f0*/ 	.short	0x010a
        /*07f2*/ 	.byte	0x05
	.zero		1


	//   ....[113]....
        /*07f4*/ 	.word	0x00002e80
        /*07f8*/ 	.word	0x000000ff
        /*07fc*/ 	.word	0x00000000
        /*0800*/ 	.short	0x010a
        /*0802*/ 	.byte	0x05
	.zero		1


	//   ....[114]....
        /*0804*/ 	.word	0x00002f10
        /*0808*/ 	.word	0x000000ff
        /*080c*/ 	.word	0x00000000
        /*0810*/ 	.short	0x010a
        /*0812*/ 	.byte	0x05
	.zero		1


	//   ....[115]....
        /*0814*/ 	.word	0x00002fa0
        /*0818*/ 	.word	0x000000ff
        /*081c*/ 	.word	0x00000000
        /*0820*/ 	.short	0x010a
        /*0822*/ 	.byte	0x05
	.zero		1


	//   ....[116]....
        /*0824*/ 	.word	0x00003030
        /*0828*/ 	.word	0x000000ff
        /*082c*/ 	.word	0x00000000
        /*0830*/ 	.short	0x010a
        /*0832*/ 	.byte	0x05
	.zero		1


	//   ....[117]....
        /*0834*/ 	.word	0x000030c0
        /*0838*/ 	.word	0x000000ff
        /*083c*/ 	.word	0x00000000
        /*0840*/ 	.short	0x010a
        /*0842*/ 	.byte	0x05
	.zero		1


	//   ....[118]....
        /*0844*/ 	.word	0x00003150
        /*0848*/ 	.word	0x000000ff
        /*084c*/ 	.word	0x00000000
        /*0850*/ 	.short	0x010a
        /*0852*/ 	.byte	0x05
	.zero		1


	//   ....[119]....
        /*0854*/ 	.word	0x000031e0
        /*0858*/ 	.word	0x000000ff
        /*085c*/ 	.word	0x00000000
        /*0860*/ 	.short	0x010a
        /*0862*/ 	.byte	0x05
	.zero		1


	//   ....[120]....
        /*0864*/ 	.word	0x00003270
        /*0868*/ 	.word	0x000000ff
        /*086c*/ 	.word	0x00000000
        /*0870*/ 	.short	0x010a
        /*0872*/ 	.byte	0x05
	.zero		1


	//   ....[121]....
        /*0874*/ 	.word	0x00003300
        /*0878*/ 	.word	0x000000ff
        /*087c*/ 	.word	0x00000000
        /*0880*/ 	.short	0x010a
        /*0882*/ 	.byte	0x05
	.zero		1


	//   ....[122]....
        /*0884*/ 	.word	0x00003390
        /*0888*/ 	.word	0x000000ff
        /*088c*/ 	.word	0x00000000
        /*0890*/ 	.short	0x010a
        /*0892*/ 	.byte	0x05
	.zero		1


	//   ....[123]....
        /*0894*/ 	.word	0x00003420
        /*0898*/ 	.word	0x000000ff
        /*089c*/ 	.word	0x00000000
        /*08a0*/ 	.short	0x010a
        /*08a2*/ 	.byte	0x05
	.zero		1


	//   ....[124]....
        /*08a4*/ 	.word	0x000034b0
        /*08a8*/ 	.word	0x000000ff
        /*08ac*/ 	.word	0x00000000
        /*08b0*/ 	.short	0x010a
        /*08b2*/ 	.byte	0x05
	.zero		1


	//   ....[125]....
        /*08b4*/ 	.word	0x00003540
        /*08b8*/ 	.word	0x000000ff
        /*08bc*/ 	.word	0x00000000
        /*08c0*/ 	.short	0x010a
        /*08c2*/ 	.byte	0x05
	.zero		1


	//   ....[126]....
        /*08c4*/ 	.word	0x000035d0
        /*08c8*/ 	.word	0x000000ff
        /*08cc*/ 	.word	0x00000000
        /*08d0*/ 	.short	0x010a
        /*08d2*/ 	.byte	0x05
	.zero		1


	//   ....[127]....
        /*08d4*/ 	.word	0x00003660
        /*08d8*/ 	.word	0x000000ff
        /*08dc*/ 	.word	0x00000000
        /*08e0*/ 	.short	0x010a
        /*08e2*/ 	.byte	0x05
	.zero		1


	//   ....[128]....
        /*08e4*/ 	.word	0x000036f0
        /*08e8*/ 	.word	0x000000ff
        /*08ec*/ 	.word	0x00000000
        /*08f0*/ 	.short	0x010a
        /*08f2*/ 	.byte	0x05
	.zero		1


	//   ....[129]....
        /*08f4*/ 	.word	0x00003780
        /*08f8*/ 	.word	0x000000ff
        /*08fc*/ 	.word	0x00000000
        /*0900*/ 	.short	0x010a
        /*0902*/ 	.byte	0x05
	.zero		1


	//   ....[130]....
        /*0904*/ 	.word	0x00003810
        /*0908*/ 	.word	0x000000ff
        /*090c*/ 	.word	0x00000000
        /*0910*/ 	.short	0x010a
        /*0912*/ 	.byte	0x05
	.zero		1


	//   ....[131]....
        /*0914*/ 	.word	0x000038a0
        /*0918*/ 	.word	0x000000ff
        /*091c*/ 	.word	0x00000000
        /*0920*/ 	.short	0x010a
        /*0922*/ 	.byte	0x05
	.zero		1


	//   ....[132]....
        /*0924*/ 	.word	0x00003940
        /*0928*/ 	.word	0x00000000
        /*092c*/ 	.word	0x00000000
        /*0930*/ 	.short	0x010a
        /*0932*/ 	.byte	0xff
	.zero		1


	//   ....[133]....
        /*0934*/ 	.word	0x00003a60
        /*0938*/ 	.word	0x00000000
        /*093c*/ 	.word	0x000002a0
        /*0940*/ 	.short	0x010a
        /*0942*/ 	.byte	0xff
	.zero		1


	//   ....[134]....
        /*0944*/ 	.word	0x00003ac0
        /*0948*/ 	.word	0x00000004
        /*094c*/ 	.word	0x00000000
        /*0950*/ 	.short	0x0101
        /*0952*/ 	.byte	0xff
	.zero		1


	//   ....[135]....
        /*0954*/ 	.word	0x00003ae0
        /*0958*/ 	.word	0x000000ff
        /*095c*/ 	.word	0x00000250
        /*0960*/ 	.short	0x010a
        /*0962*/ 	.byte	0x05
	.zero		1


	//   ....[136]....
        /*0964*/ 	.word	0x00003c00
        /*0968*/ 	.word	0x00000000
        /*096c*/ 	.word	0x00000240
        /*0970*/ 	.short	0x010a
        /*0972*/ 	.byte	0xff
	.zero		1


	//   ....[137]....
        /*0974*/ 	.word	0x00003d10
        /*0978*/ 	.word	0x00000000
        /*097c*/ 	.word	0x00000000
        /*0980*/ 	.short	0x0101
        /*0982*/ 	.byte	0xff
	.zero		1


	//   ....[138]....
        /*0984*/ 	.word	0x00003da0
        /*0988*/ 	.word	0x000000ff
        /*098c*/ 	.word	0x00000250
        /*0990*/ 	.short	0x0106
        /*0992*/ 	.byte	0x05
	.zero		1


	//   ....[139]....
        /*0994*/ 	.word	0x00003dc0
        /*0998*/ 	.word	0x000000ff
        /*099c*/ 	.word	0x00000250
        /*09a0*/ 	.short	0x010a
        /*09a2*/ 	.byte	0x05
	.zero		1


	//   ....[140]....
        /*09a4*/ 	.word	0x00003e50
        /*09a8*/ 	.word	0x000000ff
        /*09ac*/ 	.word	0x00000250
        /*09b0*/ 	.short	0x0106
        /*09b2*/ 	.byte	0x04
	.zero		1


	//   ....[141]....
        /*09b4*/ 	.word	0x00003e90
        /*09b8*/ 	.word	0x00000000
        /*09bc*/ 	.word	0x00000250
        /*09c0*/ 	.short	0x010a
        /*09c2*/ 	.byte	0xff
	.zero		1


	//   ....[142]....
        /*09c4*/ 	.word	0x00004370
        /*09c8*/ 	.word	0x00000000
        /*09cc*/ 	.word	0x00000240
        /*09d0*/ 	.short	0x010a
        /*09d2*/ 	.byte	0xff
	.zero		1


	//   ....[143]....
        /*09d4*/ 	.word	0x00004470
        /*09d8*/ 	.word	0x00000003
        /*09dc*/ 	.word	0x00000000
        /*09e0*/ 	.short	0x0101
        /*09e2*/ 	.byte	0xff
	.zero		1


	//   ....[144]....
        /*09e4*/ 	.word	0x00004480
        /*09e8*/ 	.word	0x000000ff
        /*09ec*/ 	.word	0x00000000
        /*09f0*/ 	.short	0x010a
        /*09f2*/ 	.byte	0x04
	.zero		1


	//   ....[145]....
        /*09f4*/ 	.word	0x000044a0
        /*09f8*/ 	.word	0x000000ff
        /*09fc*/ 	.word	0x00000280
        /*0a00*/ 	.short	0x010a
        /*0a02*/ 	.byte	0x09
	.zero		1


	//   ....[146]....
        /*0a04*/ 	.word	0x00004580
        /*0a08*/ 	.word	0x000000ff
        /*0a0c*/ 	.word	0x00000000
        /*0a10*/ 	.short	0x010a
        /*0a12*/ 	.byte	0x07
	.zero		1


	//   ....[147]....
        /*0a14*/ 	.word	0x000046b0
        /*0a18*/ 	.word	0x000000ff
        /*0a1c*/ 	.word	0x00000000
        /*0a20*/ 	.short	0x010a
        /*0a22*/ 	.byte	0x04
	.zero		1


	//   ....[148]....
        /*0a24*/ 	.word	0x00004860
        /*0a28*/ 	.word	0x000000ff
        /*0a2c*/ 	.word	0x00000000
        /*0a30*/ 	.short	0x010a
        /*0a32*/ 	.byte	0x05
	.zero		1


	//   ....[149]....
        /*0a34*/ 	.word	0x000048f0
        /*0a38*/ 	.word	0x000000ff
        /*0a3c*/ 	.word	0x00000000
        /*0a40*/ 	.short	0x010a
        /*0a42*/ 	.byte	0x05
	.zero		1


	//   ....[150]....
        /*0a44*/ 	.word	0x00004980
        /*0a48*/ 	.word	0x000000ff
        /*0a4c*/ 	.word	0x00000000
        /*0a50*/ 	.short	0x010a
        /*0a52*/ 	.byte	0x05
	.zero		1


	//   ....[151]....
        /*0a54*/ 	.word	0x00004a10
        /*0a58*/ 	.word	0x000000ff
        /*0a5c*/ 	.word	0x00000000
        /*0a60*/ 	.short	0x010a
        /*0a62*/ 	.byte	0x07
	.zero		1


	//   ....[152]....
        /*0a64*/ 	.word	0x00004e50
        /*0a68*/ 	.word	0x00000000
        /*0a6c*/ 	.word	0x00000240
        /*0a70*/ 	.short	0x010a
        /*0a72*/ 	.byte	0xff
	.zero		1


	//   ....[153]....
        /*0a74*/ 	.word	0x00004f40
        /*0a78*/ 	.word	0x00000000
        /*0a7c*/ 	.word	0x00000000
        /*0a80*/ 	.short	0x0101
        /*0a82*/ 	.byte	0xff
	.zero		1


	//   ....[154]....
        /*0a84*/ 	.word	0x00005260
        /*0a88*/ 	.word	0x000000ff
        /*0a8c*/ 	.word	0x00000238
        /*0a90*/ 	.short	0x010a
        /*0a92*/ 	.byte	0x06
	.zero		1


	//   ....[155]....
        /*0a94*/ 	.word	0x000053e0
        /*0a98*/ 	.word	0x000000ff
        /*0a9c*/ 	.word	0x00000228
        /*0aa0*/ 	.short	0x010a
        /*0aa2*/ 	.byte	0x06
	.zero		1


	//   ....[156]....
        /*0aa4*/ 	.word	0x00005710
        /*0aa8*/ 	.word	0x000000ff
        /*0aac*/ 	.word	0x00000220
        /*0ab0*/ 	.short	0x010b
        /*0ab2*/ 	.byte	0x06
	.zero		1


	//   ....[157]....
        /*0ab4*/ 	.word	0x00005730
        /*0ab8*/ 	.word	0x000000ff
        /*0abc*/ 	.word	0x00000000
        /*0ac0*/ 	.short	0x0101
        /*0ac2*/ 	.byte	0x25
	.zero		1


	//   ....[158]....
        /*0ac4*/ 	.word	0x00005770
        /*0ac8*/ 	.word	0x00000000
        /*0acc*/ 	.word	0x00000228
        /*0ad0*/ 	.short	0x010a
        /*0ad2*/ 	.byte	0xff
	.zero		1


	//   ....[159]....
        /*0ad4*/ 	.word	0x00005aa0
        /*0ad8*/ 	.word	0x00000000
        /*0adc*/ 	.word	0x00000240
        /*0ae0*/ 	.short	0x010a
        /*0ae2*/ 	.byte	0xff
	.zero		1


	//   ....[160]....
        /*0ae4*/ 	.word	0x00005bb0
        /*0ae8*/ 	.word	0x00000000
        /*0aec*/ 	.word	0x00000000
        /*0af0*/ 	.short	0x0101
        /*0af2*/ 	.byte	0xff
	.zero		1


	//   ....[161]....
        /*0af4*/ 	.word	0x00006550
        /*0af8*/ 	.word	0x000000ff
        /*0afc*/ 	.word	0x00000220
        /*0b00*/ 	.short	0x010a
        /*0b02*/ 	.byte	0x2b
	.zero		1


	//   ....[162]....
        /*0b04*/ 	.word	0x00006560
        /*0b08*/ 	.word	0x0000009c
        /*0b0c*/ 	.word	0x00000260
        /*0b10*/ 	.short	0x010a
        /*0b12*/ 	.byte	0xff
	.zero		1


	//   ....[163]....
        /*0b14*/ 	.word	0x000066f0
        /*0b18*/ 	.word	0x000000ff
        /*0b1c*/ 	.word	0x00000220
        /*0b20*/ 	.short	0x010a
        /*0b22*/ 	.byte	0x2b
	.zero		1


	//   ....[164]....
        /*0b24*/ 	.word	0x000067f0
        /*0b28*/ 	.word	0x000000ff
        /*0b2c*/ 	.word	0x00000000
        /*0b30*/ 	.short	0x0101
        /*0b32*/ 	.byte	0x04
	.zero		1


	//   ....[165]....
        /*0b34*/ 	.word	0x00006850
        /*0b38*/ 	.word	0x0000009c
        /*0b3c*/ 	.word	0x00000260
        /*0b40*/ 	.short	0x010a
        /*0b42*/ 	.byte	0xff
	.zero		1


	//   ....[166]....
        /*0b44*/ 	.word	0x00006c10
        /*0b48*/ 	.word	0x000000ff
        /*0b4c*/ 	.word	0x00000000
        /*0b50*/ 	.short	0x0101
        /*0b52*/ 	.byte	0x05
	.zero		1


	//   ....[167]....
        /*0b54*/ 	.word	0x00007cc0
        /*0b58*/ 	.word	0x00000003
        /*0b5c*/ 	.word	0x000002b0
        /*0b60*/ 	.short	0x010a
        /*0b62*/ 	.byte	0xff
	.zero		1


	//   ....[168]....
        /*0b64*/ 	.word	0x00007d20
        /*0b68*/ 	.word	0x00000002
        /*0b6c*/ 	.word	0x00000110
        /*0b70*/ 	.short	0x010a
        /*0b72*/ 	.byte	0xff
	.zero		1


	//   ....[169]....
        /*0b74*/ 	.word	0x00007d80
        /*0b78*/ 	.word	0x00000002
        /*0b7c*/ 	.word	0x00000110
        /*0b80*/ 	.short	0x010a
        /*0b82*/ 	.byte	0xff
	.zero		1


	//   ....[170]....
        /*0b84*/ 	.word	0x00007dd0
        /*0b88*/ 	.word	0x00000002
        /*0b8c*/ 	.word	0x00000240
        /*0b90*/ 	.short	0x010a
        /*0b92*/ 	.byte	0xff
	.zero		1


	//   ....[171]....
        /*0b94*/ 	.word	0x00007e30
        /*0b98*/ 	.word	0x00000000
        /*0b9c*/ 	.word	0x00000000
        /*0ba0*/ 	.short	0x010a
        /*0ba2*/ 	.byte	0xff
	.zero		1


	//   ....[172]....
        /*0ba4*/ 	.word	0x00007e90
        /*0ba8*/ 	.word	0x00000000
        /*0bac*/ 	.word	0x00000000
        /*0bb0*/ 	.short	0x010a
        /*0bb2*/ 	.byte	0xff
	.zero		1


	//   ....[173]....
        /*0bb4*/ 	.word	0x00007ef0
        /*0bb8*/ 	.word	0x00000000
        /*0bbc*/ 	.word	0x00000000
        /*0bc0*/ 	.short	0x010a
        /*0bc2*/ 	.byte	0xff
	.zero		1


	//   ....[174]....
        /*0bc4*/ 	.word	0x00007f50
        /*0bc8*/ 	.word	0x00000000
        /*0bcc*/ 	.word	0x00000000
        /*0bd0*/ 	.short	0x010a
        /*0bd2*/ 	.byte	0xff
	.zero		1


	//   ....[175]....
        /*0bd4*/ 	.word	0x00007fb0
        /*0bd8*/ 	.word	0x00000000
        /*0bdc*/ 	.word	0x00000000
        /*0be0*/ 	.short	0x010a
        /*0be2*/ 	.byte	0xff
	.zero		1


	//   ....[176]....
        /*0be4*/ 	.word	0x00008010
        /*0be8*/ 	.word	0x00000000
        /*0bec*/ 	.word	0x00000000
        /*0bf0*/ 	.short	0x010a
        /*0bf2*/ 	.byte	0xff
	.zero		1


	//   ....[177]....
        /*0bf4*/ 	.word	0x00008070
        /*0bf8*/ 	.word	0x00000000
        /*0bfc*/ 	.word	0x00000000
        /*0c00*/ 	.short	0x010a
        /*0c02*/ 	.byte	0xff
	.zero		1


	//   ....[178]....
        /*0c04*/ 	.word	0x000080d0
        /*0c08*/ 	.word	0x00000000
        /*0c0c*/ 	.word	0x00000000
        /*0c10*/ 	.short	0x010a
        /*0c12*/ 	.byte	0xff
	.zero		1


	//   ....[179]....
        /*0c14*/ 	.word	0x00008130
        /*0c18*/ 	.word	0x00000000
        /*0c1c*/ 	.word	0x00000000
        /*0c20*/ 	.short	0x010a
        /*0c22*/ 	.byte	0xff
	.zero		1


	//   ....[180]....
        /*0c24*/ 	.word	0x00008190
        /*0c28*/ 	.word	0x00000000
        /*0c2c*/ 	.word	0x00000000
        /*0c30*/ 	.short	0x010a
        /*0c32*/ 	.byte	0xff
	.zero		1


	//   ....[181]....
        /*0c34*/ 	.word	0x000081f0
        /*0c38*/ 	.word	0x00000000
        /*0c3c*/ 	.word	0x00000000
        /*0c40*/ 	.short	0x010a
        /*0c42*/ 	.byte	0xff
	.zero		1


	//   ....[182]....
        /*0c44*/ 	.word	0x00008250
        /*0c48*/ 	.word	0x00000000
        /*0c4c*/ 	.word	0x00000000
        /*0c50*/ 	.short	0x010a
        /*0c52*/ 	.byte	0xff
	.zero		1


	//   ....[183]....
        /*0c54*/ 	.word	0x000082b0
        /*0c58*/ 	.word	0x00000000
        /*0c5c*/ 	.word	0x00000000
        /*0c60*/ 	.short	0x010a
        /*0c62*/ 	.byte	0xff
	.zero		1


	//   ....[184]....
        /*0c64*/ 	.word	0x00008310
        /*0c68*/ 	.word	0x00000000
        /*0c6c*/ 	.word	0x00000000
        /*0c70*/ 	.short	0x010a
        /*0c72*/ 	.byte	0xff
	.zero		1


	//   ....[185]....
        /*0c74*/ 	.word	0x00008370
        /*0c78*/ 	.word	0x00000000
        /*0c7c*/ 	.word	0x00000000
        /*0c80*/ 	.short	0x010a
        /*0c82*/ 	.byte	0xff
	.zero		1


	//   ....[186]....
        /*0c84*/ 	.word	0x000083d0
        /*0c88*/ 	.word	0x00000000
        /*0c8c*/ 	.word	0x00000000
        /*0c90*/ 	.short	0x010a
        /*0c92*/ 	.byte	0xff
	.zero		1


	//   ....[187]....
        /*0c94*/ 	.word	0x00008430
        /*0c98*/ 	.word	0x00000000
        /*0c9c*/ 	.word	0x00000000
        /*0ca0*/ 	.short	0x010a
        /*0ca2*/ 	.byte	0xff
	.zero		1


	//   ....[188]....
        /*0ca4*/ 	.word	0x00008490
        /*0ca8*/ 	.word	0x00000000
        /*0cac*/ 	.word	0x00000000
        /*0cb0*/ 	.short	0x010a
        /*0cb2*/ 	.byte	0xff
	.zero		1


	//   ....[189]....
        /*0cb4*/ 	.word	0x000084f0
        /*0cb8*/ 	.word	0x00000000
        /*0cbc*/ 	.word	0x00000000
        /*0cc0*/ 	.short	0x010a
        /*0cc2*/ 	.byte	0xff
	.zero		1


	//   ....[190]....
        /*0cc4*/ 	.word	0x00008550
        /*0cc8*/ 	.word	0x00000000
        /*0ccc*/ 	.word	0x00000000
        /*0cd0*/ 	.short	0x010a
        /*0cd2*/ 	.byte	0xff
	.zero		1


	//   ....[191]....
        /*0cd4*/ 	.word	0x000085b0
        /*0cd8*/ 	.word	0x00000000
        /*0cdc*/ 	.word	0x00000000
        /*0ce0*/ 	.short	0x010a
        /*0ce2*/ 	.byte	0xff
	.zero		1


	//   ....[192]....
        /*0ce4*/ 	.word	0x00008610
        /*0ce8*/ 	.word	0x00000000
        /*0cec*/ 	.word	0x00000000
        /*0cf0*/ 	.short	0x010a
        /*0cf2*/ 	.byte	0xff
	.zero		1


	//   ....[193]....
        /*0cf4*/ 	.word	0x00008670
        /*0cf8*/ 	.word	0x00000000
        /*0cfc*/ 	.word	0x00000000
        /*0d00*/ 	.short	0x010a
        /*0d02*/ 	.byte	0xff
	.zero		1


	//   ....[194]....
        /*0d04*/ 	.word	0x000086d0
        /*0d08*/ 	.word	0x00000000
        /*0d0c*/ 	.word	0x00000000
        /*0d10*/ 	.short	0x010a
        /*0d12*/ 	.byte	0xff
	.zero		1


	//   ....[195]....
        /*0d14*/ 	.word	0x00008730
        /*0d18*/ 	.word	0x00000000
        /*0d1c*/ 	.word	0x00000000
        /*0d20*/ 	.short	0x010a
        /*0d22*/ 	.byte	0xff
	.zero		1


	//   ....[196]....
        /*0d24*/ 	.word	0x00008790
        /*0d28*/ 	.word	0x00000000
        /*0d2c*/ 	.word	0x00000000
        /*0d30*/ 	.short	0x010a
        /*0d32*/ 	.byte	0xff
	.zero		1


	//   ....[197]....
        /*0d34*/ 	.word	0x000087f0
        /*0d38*/ 	.word	0x00000000
        /*0d3c*/ 	.word	0x00000000
        /*0d40*/ 	.short	0x010a
        /*0d42*/ 	.byte	0xff
	.zero		1


	//   ....[198]....
        /*0d44*/ 	.word	0x00008850
        /*0d48*/ 	.word	0x00000000
        /*0d4c*/ 	.word	0x00000000
        /*0d50*/ 	.short	0x010a
        /*0d52*/ 	.byte	0xff
	.zero		1


	//   ....[199]....
        /*0d54*/ 	.word	0x000088b0
        /*0d58*/ 	.word	0x00000000
        /*0d5c*/ 	.word	0x00000000
        /*0d60*/ 	.short	0x010a
        /*0d62*/ 	.byte	0xff
	.zero		1


	//   ....[200]....
        /*0d64*/ 	.word	0x00008910
        /*0d68*/ 	.word	0x00000000
        /*0d6c*/ 	.word	0x00000000
        /*0d70*/ 	.short	0x010a
        /*0d72*/ 	.byte	0xff
	.zero		1


	//   ....[201]....
        /*0d74*/ 	.word	0x00008970
        /*0d78*/ 	.word	0x00000000
        /*0d7c*/ 	.word	0x00000000
        /*0d80*/ 	.short	0x010a
        /*0d82*/ 	.byte	0xff
	.zero		1


	//   ....[202]....
        /*0d84*/ 	.word	0x000089d0
        /*0d88*/ 	.word	0x00000000
        /*0d8c*/ 	.word	0x00000000
        /*0d90*/ 	.short	0x010a
        /*0d92*/ 	.byte	0xff
	.zero		1


	//   ....[203]....
        /*0d94*/ 	.word	0x00008a30
        /*0d98*/ 	.word	0x00000000
        /*0d9c*/ 	.word	0x00000000
        /*0da0*/ 	.short	0x010a
        /*0da2*/ 	.byte	0xff
	.zero		1


	//   ....[204]....
        /*0da4*/ 	.word	0x00008a80
        /*0da8*/ 	.word	0x00000000
        /*0dac*/ 	.word	0x000002a0
        /*0db0*/ 	.short	0x010a
        /*0db2*/ 	.byte	0xff
	.zero		1


	//   ....[205]....
        /*0db4*/ 	.word	0x00008ae0
        /*0db8*/ 	.word	0x00000000
        /*0dbc*/ 	.word	0x00000250
        /*0dc0*/ 	.short	0x010a
        /*0dc2*/ 	.byte	0xff
	.zero		1


	//   ....[206]....
        /*0dc4*/ 	.word	0x00008b30
        /*0dc8*/ 	.word	0x00000000
        /*0dcc*/ 	.word	0x00000240
        /*0dd0*/ 	.short	0x010a
        /*0dd2*/ 	.byte	0xff
	.zero		1


	//   ....[207]....
        /*0dd4*/ 	.word	0x00008b90
        /*0dd8*/ 	.word	0x00000000
        /*0ddc*/ 	.word	0x00000250
        /*0de0*/ 	.short	0x010a
        /*0de2*/ 	.byte	0xff
	.zero		1


	//   ....[208]....
        /*0de4*/ 	.word	0x00008be0
        /*0de8*/ 	.word	0x00000000
        /*0dec*/ 	.word	0x00000240
        /*0df0*/ 	.short	0x010a
        /*0df2*/ 	.byte	0xff
	.zero		1


	//   ....[209]....
        /*0df4*/ 	.word	0x00008c40
        /*0df8*/ 	.word	0x00000003
        /*0dfc*/ 	.word	0x00000280
        /*0e00*/ 	.short	0x010a
        /*0e02*/ 	.byte	0xff
	.zero		1


	//   ....[210]....
        /*0e04*/ 	.word	0x00008ca0
        /*0e08*/ 	.word	0x00000000
        /*0e0c*/ 	.word	0x00000000
        /*0e10*/ 	.short	0x010a
        /*0e12*/ 	.byte	0xff
	.zero		1


	//   ....[211]....
        /*0e14*/ 	.word	0x00008d00
        /*0e18*/ 	.word	0x00000000
        /*0e1c*/ 	.word	0x00000000
        /*0e20*/ 	.short	0x010a
        /*0e22*/ 	.byte	0xff
	.zero		1


	//   ....[212]....
        /*0e24*/ 	.word	0x00008d60
        /*0e28*/ 	.word	0x00000000
        /*0e2c*/ 	.word	0x00000000
        /*0e30*/ 	.short	0x010a
        /*0e32*/ 	.byte	0xff
	.zero		1


	//   ....[213]....
        /*0e34*/ 	.word	0x00008dc0
        /*0e38*/ 	.word	0x00000000
        /*0e3c*/ 	.word	0x00000000
        /*0e40*/ 	.short	0x010a
        /*0e42*/ 	.byte	0xff
	.zero		1


	//   ....[214]....
        /*0e44*/ 	.word	0x00008e20
        /*0e48*/ 	.word	0x00000000
        /*0e4c*/ 	.word	0x00000000
        /*0e50*/ 	.short	0x010a
        /*0e52*/ 	.byte	0xff
	.zero		1


	//   ....[215]....
        /*0e54*/ 	.word	0x00008e70
        /*0e58*/ 	.word	0x00000000
        /*0e5c*/ 	.word	0x00000240
        /*0e60*/ 	.short	0x010a
        /*0e62*/ 	.byte	0xff
	.zero		1


	//   ....[216]....
        /*0e64*/ 	.word	0x00008ed0
        /*0e68*/ 	.word	0x00000000
        /*0e6c*/ 	.word	0x00000238
        /*0e70*/ 	.short	0x010a
        /*0e72*/ 	.byte	0xff
	.zero		1


	//   ....[217]....
        /*0e74*/ 	.word	0x00008f30
        /*0e78*/ 	.word	0x00000003
        /*0e7c*/ 	.word	0x00000228
        /*0e80*/ 	.short	0x010a
        /*0e82*/ 	.byte	0xff
	.zero		1


	//   ....[218]....
        /*0e84*/ 	.word	0x00008f80
        /*0e88*/ 	.word	0x00000000
        /*0e8c*/ 	.word	0x00000240
        /*0e90*/ 	.short	0x010a
        /*0e92*/ 	.byte	0xff
	.zero		1


	//   ....[219]....
        /*0e94*/ 	.word	0x00008fe0
        /*0e98*/ 	.word	0x00000000
        /*0e9c*/ 	.word	0x00000220
        /*0ea0*/ 	.short	0x010a
        /*0ea2*/ 	.byte	0xff
	.zero		1


	//   ....[220]....
        /*0ea4*/ 	.word	0x00009030
        /*0ea8*/ 	.word	0x0000009c
        /*0eac*/ 	.word	0x00000260
        /*0eb0*/ 	.short	0x010a
        /*0eb2*/ 	.byte	0xff
	.zero		1


	//----- nvinfo : EIATTR_NUM_MBARRIERS
	.align		4
.L_47:
        /*0eb4*/ 	.byte	0x03, 0x38
        /*0eb6*/ 	.short	0x0058


	//----- nvinfo : EIATTR_EXIT_INSTR_OFFSETS
	.align		4
        /*0eb8*/ 	.byte	0x04, 0x1c
        /*0eba*/ 	.short	(.L_49 - .L_48)


	//   ....[0]....
.L_48:
        /*0ebc*/ 	.word	0x00003970


	//   ....[1]....
        /*0ec0*/ 	.word	0x00003e60


	//   ....[2]....
        /*0ec4*/ 	.word	0x00003ec0


	//   ....[3]....
        /*0ec8*/ 	.word	0x00004c70


	//   ....[4]....
        /*0ecc*/ 	.word	0x000057a0


	//   ....[5]....
        /*0ed0*/ 	.word	0x000057e0


	//   ....[6]....
        /*0ed4*/ 	.word	0x00007cb0


	//----- nvinfo : EIATTR_MAX_THREADS
	.align		4
.L_49:
        /*0ed8*/ 	.byte	0x04, 0x05
        /*0eda*/ 	.short	(.L_51 - .L_50)
.L_50:
        /*0edc*/ 	.word	0x00000100
        /*0ee0*/ 	.word	0x00000001
        /*0ee4*/ 	.word	0x00000001


	//----- nvinfo : EIATTR_CRS_STACK_SIZE
	.align		4
.L_51:
        /*0ee8*/ 	.byte	0x04, 0x1e
        /*0eea*/ 	.short	(.L_53 - .L_52)
.L_52:
        /*0eec*/ 	.word	0x00000000


	//----- nvinfo : EIATTR_CBANK_PARAM_SIZE
	.align		4
.L_53:
        /*0ef0*/ 	.byte	0x03, 0x19
        /*0ef2*/ 	.short	0x0800


	//----- nvinfo : EIATTR_PARAM_CBANK
	.align		4
        /*0ef4*/ 	.byte	0x04, 0x0a
        /*0ef6*/ 	.short	(.L_55 - .L_54)
	.align		4
.L_54:
        /*0ef8*/ 	.word	index@(.nv.constant0._ZN7cutlass13device_kernelINS_4gemm6kernel13GemmUniversalIN4cute5tupleIJiiiiEEENS1_10collective13CollectiveMmaINS1_35MainloopSm100TmaUmmaWarpSpecializedILi34ELi2ELi4ENS5_IJNS4_1CILi1EEESB_SB_EEEEENS5_IJNSA_ILi128EEENSA_ILi64EEENSA_ILi32EEEEEENS_12float_e5m2_tENS5_IJlSB_lEEESI_SJ_NS4_8TiledMMAINS4_8MMA_AtomIJNS4_10MMA_TraitsINS4_19SM100_MMA_F8F6F4_SSEJSI_SI_fSE_SF_NS4_17integral_constantINS4_4UMMA5MajorELSQ_0EEESR_NSO_INSP_7ScaleInELSS_0EEEST_EEEEEENS4_6LayoutISC_NS5_IJNSA_ILi0EEESX_SX_EEEEENS5_IJNS4_10UnderscoreES10_S10_EEEEENS4_13SM90_TMA_LOADENS4_14ComposedLayoutINS4_7SwizzleILi1ELi4ELi3EEENS4_18smem_ptr_flag_bitsILi8EEENSW_INS5_IJNSA_ILi8EEESG_EEENS5_IJSG_SB_EEEEEEEvNS4_8identityES13_S1D_vS1E_EENS_8epilogue10collective18CollectiveEpilogueINS1G_23Sm100TmaWarpSpecializedILi1ELi1ELi64ELb0ELb0EEEJSH_NS5_IJNSW_ISE_SB_EENSW_ISF_SB_EEEEESI_SJ_SI_SJ_NS1G_6fusion15FusionCallbacksIS1K_NS1O_17LinearCombinationISI_fSI_fLNS_15FloatRoundStyleE2EEESH_S1N_JEEENS4_5SM1004TMEM4LOAD26SM100_TMEM_LOAD_32dp32b64xES13_NS14_INS15_ILi2ELi4ELi3EEES18_NSW_INS5_IJS19_SF_EEENS5_IJSF_SB_EEEEEEENS4_39AutoVectorizingCopyWithAssumedAlignmentILi128EEENS4_14SM90_TMA_STOREES22_S24_S24_EEEvvEEEEvNT_6ParamsE)
        /*0efc*/ 	.short	0x0380
        /*0efe*/ 	.short	0x0800


	//----- nvinfo : EIATTR_SW_WAR
	.align		4
.L_55:
        /*0f00*/ 	.byte	0x04, 0x36
        /*0f02*/ 	.short	(.L_57 - .L_56)
.L_56:
        /*0f04*/ 	.word	0x00000008
.L_57:


//--------------------- .nv.callgraph             --------------------------
	.section	.nv.callgraph,"",@"SHT_CUDA_CALLGRAPH"
	.align	4
	.sectionentsize	8
	.align		4
        /*0000*/ 	.word	0x00000000
	.align		4
        /*0004*/ 	.word	0xffffffff
	.align		4
        /*0008*/ 	.word	index@(_ZN7cutlass13device_kernelINS_4gemm6kernel13GemmUniversalIN4cute5tupleIJiiiiEEENS1_10collective13CollectiveMmaINS1_35MainloopSm100TmaUmmaWarpSpecializedILi34ELi2ELi4ENS5_IJNS4_1CILi1EEESB_SB_EEEEENS5_IJNSA_ILi128EEENSA_ILi64EEENSA_ILi32EEEEEENS_12float_e5m2_tENS5_IJlSB_lEEESI_SJ_NS4_8TiledMMAINS4_8MMA_AtomIJNS4_10MMA_TraitsINS4_19SM100_MMA_F8F6F4_SSEJSI_SI_fSE_SF_NS4_17integral_constantINS4_4UMMA5MajorELSQ_0EEESR_NSO_INSP_7ScaleInELSS_0EEEST_EEEEEENS4_6LayoutISC_NS5_IJNSA_ILi0EEESX_SX_EEEEENS5_IJNS4_10UnderscoreES10_S10_EEEEENS4_13SM90_TMA_LOADENS4_14ComposedLayoutINS4_7SwizzleILi1ELi4ELi3EEENS4_18smem_ptr_flag_bitsILi8EEENSW_INS5_IJNSA_ILi8EEESG_EEENS5_IJSG_SB_EEEEEEEvNS4_8identityES13_S1D_vS1E_EENS_8epilogue10collective18CollectiveEpilogueINS1G_23Sm100TmaWarpSpecializedILi1ELi1ELi64ELb0ELb0EEEJSH_NS5_IJNSW_ISE_SB_EENSW_ISF_SB_EEEEESI_SJ_SI_SJ_NS1G_6fusion15FusionCallbacksIS1K_NS1O_17LinearCombinationISI_fSI_fLNS_15FloatRoundStyleE2EEESH_S1N_JEEENS4_5SM1004TMEM4LOAD26SM100_TMEM_LOAD_32dp32b64xES13_NS14_INS15_ILi2ELi4ELi3EEES18_NSW_INS5_IJS19_SF_EEENS5_IJSF_SB_EEEEEEENS4_39AutoVectorizingCopyWithAssumedAlignmentILi128EEENS4_14SM90_TMA_STOREES22_S24_S24_EEEvvEEEEvNT_6ParamsE)
	.align		4
        /*000c*/ 	.word	index@(__assertfail)
	.align		4
        /*0010*/ 	.word	0x00000000
	.align		4
        /*0014*/ 	.word	0xfffffffe
	.align		4
        /*0018*/ 	.word	0x00000000
	.align		4
        /*001c*/ 	.word	0xfffffffd
	.align		4
        /*0020*/ 	.word	0x00000000
	.align		4
        /*0024*/ 	.word	0xfffffffc


//--------------------- .nv.constant4             --------------------------
	.section	.nv.constant4,"a",@progbits
	.align	8
	.align		8
.nv.constant4:
        /*0000*/ 	.dword	__assertfail
	.align		8
        /*0008*/ 	.dword	__unnamed_1
	.align		8
        /*0010*/ 	.dword	__unnamed_2
	.align		8
        /*0018*/ 	.dword	_ZN40_INTERNAL_c5563dff_4_k_cu_2056bf9c_278954cuda3std3__45__cpo5beginE
	.align		8
        /*0020*/ 	.dword	_ZN40_INTERNAL_c5563dff_4_k_cu_2056bf9c_278954cuda3std3__45__cpo3endE
	.align		8
        /*0028*/ 	.dword	_ZN40_INTERNAL_c5563dff_4_k_cu_2056bf9c_278954cuda3std3__45__cpo6cbeginE
	.align		8
        /*0030*/ 	.dword	_ZN40_INTERNAL_c5563dff_4_k_cu_2056bf9c_278954cuda3std3__45__cpo4cendE
	.align		8
        /*0038*/ 	.dword	_ZN40_INTERNAL_c5563dff_4_k_cu_2056bf9c_278954cuda3std3__442_GLOBAL__N__c5563dff_4_k_cu_2056bf9c_278956ignoreE
	.align		8
        /*0040*/ 	.dword	_ZN40_INTERNAL_c5563dff_4_k_cu_2056bf9c_278954cuda3std3__419piecewise_constructE
	.align		8
        /*0048*/ 	.dword	_ZN40_INTERNAL_c5563dff_4_k_cu_2056bf9c_278954cuda3std3__48in_placeE
	.align		8
        /*0050*/ 	.dword	_ZN40_INTERNAL_c5563dff_4_k_cu_2056bf9c_278954cuda3std6ranges3__45__cpo4swapE
	.align		8
        /*0058*/ 	.dword	_ZN40_INTERNAL_c5563dff_4_k_cu_2056bf9c_278954cuda3std6ranges3__45__cpo9iter_moveE
	.align		8
        /*0060*/ 	.dword	_ZN40_INTERNAL_c5563dff_4_k_cu_2056bf9c_278954cute7productE
	.align		8
        /*0068*/ 	.dword	_ZN40_INTERNAL_c5563dff_4_k_cu_2056bf9c_278954cute1_E
	.align		8
        /*0070*/ 	.dword	$str$25
	.align		8
        /*0078*/ 	.dword	$str$26
	.align		8
        /*0080*/ 	.dword	$str$27
	.align		8
        /*0088*/ 	.dword	$str$28


//--------------------- .text._ZN7cutlass13device_kernelINS_4gemm6kernel13GemmUniversalIN4cute5tupleIJiiiiEEENS1_10collective13CollectiveMmaINS1_35MainloopSm100TmaUmmaWarpSpecializedILi34ELi2ELi4ENS5_IJNS4_1CILi1EEESB_SB_EEEEENS5_IJNSA_ILi128EEENSA_ILi64EEENSA_ILi32EEEEEENS_12float_e5m2_tENS5_IJlSB_lEEESI_SJ_NS4_8TiledMMAINS4_8MMA_AtomIJNS4_10MMA_TraitsINS4_19SM100_MMA_F8F6F4_SSEJSI_SI_fSE_SF_NS4_17integral_constantINS4_4UMMA5MajorELSQ_0EEESR_NSO_INSP_7ScaleInELSS_0EEEST_EEEEEENS4_6LayoutISC_NS5_IJNSA_ILi0EEESX_SX_EEEEENS5_IJNS4_10UnderscoreES10_S10_EEEEENS4_13SM90_TMA_LOADENS4_14ComposedLayoutINS4_7SwizzleILi1ELi4ELi3EEENS4_18smem_ptr_flag_bitsILi8EEENSW_INS5_IJNSA_ILi8EEESG_EEENS5_IJSG_SB_EEEEEEEvNS4_8identityES13_S1D_vS1E_EENS_8epilogue10collective18CollectiveEpilogueINS1G_23Sm100TmaWarpSpecializedILi1ELi1ELi64ELb0ELb0EEEJSH_NS5_IJNSW_ISE_SB_EENSW_ISF_SB_EEEEESI_SJ_SI_SJ_NS1G_6fusion15FusionCallbacksIS1K_NS1O_17LinearCombinationISI_fSI_fLNS_15FloatRoundStyleE2EEESH_S1N_JEEENS4_5SM1004TMEM4LOAD26SM100_TMEM_LOAD_32dp32b64xES13_NS14_INS15_ILi2ELi4ELi3EEES18_NSW_INS5_IJS19_SF_EEENS5_IJSF_SB_EEEEEEENS4_39AutoVectorizingCopyWithAssumedAlignmentILi128EEENS4_14SM90_TMA_STOREES22_S24_S24_EEEvvEEEEvNT_6ParamsE --------------------------
	.section	.text._ZN7cutlass13device_kernelINS_4gemm6kernel13GemmUniversalIN4cute5tupleIJiiiiEEENS1_10collective13CollectiveMmaINS1_35MainloopSm100TmaUmmaWarpSpecializedILi34ELi2ELi4ENS5_IJNS4_1CILi1EEESB_SB_EEEEENS5_IJNSA_ILi128EEENSA_ILi64EEENSA_ILi32EEEEEENS_12float_e5m2_tENS5_IJlSB_lEEESI_SJ_NS4_8TiledMMAINS4_8MMA_AtomIJNS4_10MMA_TraitsINS4_19SM100_MMA_F8F6F4_SSEJSI_SI_fSE_SF_NS4_17integral_constantINS4_4UMMA5MajorELSQ_0EEESR_NSO_INSP_7ScaleInELSS_0EEEST_EEEEEENS4_6LayoutISC_NS5_IJNSA_ILi0EEESX_SX_EEEEENS5_IJNS4_10UnderscoreES10_S10_EEEEENS4_13SM90_TMA_LOADENS4_14ComposedLayoutINS4_7SwizzleILi1ELi4ELi3EEENS4_18smem_ptr_flag_bitsILi8EEENSW_INS5_IJNSA_ILi8EEESG_EEENS5_IJSG_SB_EEEEEEEvNS4_8identityES13_S1D_vS1E_EENS_8epilogue10collective18CollectiveEpilogueINS1G_23Sm100TmaWarpSpecializedILi1ELi1ELi64ELb0ELb0EEEJSH_NS5_IJNSW_ISE_SB_EENSW_ISF_SB_EEEEESI_SJ_SI_SJ_NS1G_6fusion15FusionCallbacksIS1K_NS1O_17LinearCombinationISI_fSI_fLNS_15FloatRoundStyleE2EEESH_S1N_JEEENS4_5SM1004TMEM4LOAD26SM100_TMEM_LOAD_32dp32b64xES13_NS14_INS15_ILi2ELi4ELi3EEES18_NSW_INS5_IJS19_SF_EEENS5_IJSF_SB_EEEEEEENS4_39AutoVectorizingCopyWithAssumedAlignmentILi128EEENS4_14SM90_TMA_STOREES22_S24_S24_EEEvvEEEEvNT_6ParamsE,"ax",@progbits
	.align	128
.text._ZN7cutlass13device_kernelINS_4gemm6kernel13GemmUniversalIN4cute5tupleIJiiiiEEENS1_10collective13CollectiveMmaINS1_35MainloopSm100TmaUmmaWarpSpecializedILi34ELi2ELi4ENS5_IJNS4_1CILi1EEESB_SB_EEEEENS5_IJNSA_ILi128EEENSA_ILi64EEENSA_ILi32EEEEEENS_12float_e5m2_tENS5_IJlSB_lEEESI_SJ_NS4_8TiledMMAINS4_8MMA_AtomIJNS4_10MMA_TraitsINS4_19SM100_MMA_F8F6F4_SSEJSI_SI_fSE_SF_NS4_17integral_constantINS4_4UMMA5MajorELSQ_0EEESR_NSO_INSP_7ScaleInELSS_0EEEST_EEEEEENS4_6LayoutISC_NS5_IJNSA_ILi0EEESX_SX_EEEEENS5_IJNS4_10UnderscoreES10_S10_EEEEENS4_13SM90_TMA_LOADENS4_14ComposedLayoutINS4_7SwizzleILi1ELi4ELi3EEENS4_18smem_ptr_flag_bitsILi8EEENSW_INS5_IJNSA_ILi8EEESG_EEENS5_IJSG_SB_EEEEEEEvNS4_8identityES13_S1D_vS1E_EENS_8epilogue10collective18CollectiveEpilogueINS1G_23Sm100TmaWarpSpecializedILi1ELi1ELi64ELb0ELb0EEEJSH_NS5_IJNSW_ISE_SB_EENSW_ISF_SB_EEEEESI_SJ_SI_SJ_NS1G_6fusion15FusionCallbacksIS1K_NS1O_17LinearCombinationISI_fSI_fLNS_15FloatRoundStyleE2EEESH_S1N_JEEENS4_5SM1004TMEM4LOAD26SM100_TMEM_LOAD_32dp32b64xES13_NS14_INS15_ILi2ELi4ELi3EEES18_NSW_INS5_IJS19_SF_EEENS5_IJSF_SB_EEEEEEENS4_39AutoVectorizingCopyWithAssumedAlignmentILi128EEENS4_14SM90_TMA_STOREES22_S24_S24_EEEvvEEEEvNT_6ParamsE:
        .type           _ZN7cutlass13device_kernelINS_4gemm6kernel13GemmUniversalIN4cute5tupleIJiiiiEEENS1_10collective13CollectiveMmaINS1_35MainloopSm100TmaUmmaWarpSpecializedILi34ELi2ELi4ENS5_IJNS4_1CILi1EEESB_SB_EEEEENS5_IJNSA_ILi128EEENSA_ILi64EEENSA_ILi32EEEEEENS_12float_e5m2_tENS5_IJlSB_lEEESI_SJ_NS4_8TiledMMAINS4_8MMA_AtomIJNS4_10MMA_TraitsINS4_19SM100_MMA_F8F6F4_SSEJSI_SI_fSE_SF_NS4_17integral_constantINS4_4UMMA5MajorELSQ_0EEESR_NSO_INSP_7ScaleInELSS_0EEEST_EEEEEENS4_6LayoutISC_NS5_IJNSA_ILi0EEESX_SX_EEEEENS5_IJNS4_10UnderscoreES10_S10_EEEEENS4_13SM90_TMA_LOADENS4_14ComposedLayoutINS4_7SwizzleILi1ELi4ELi3EEENS4_18smem_ptr_flag_bitsILi8EEENSW_INS5_IJNSA_ILi8EEESG_EEENS5_IJSG_SB_EEEEEEEvNS4_8identityES13_S1D_vS1E_EENS_8epilogue10collective18CollectiveEpilogueINS1G_23Sm100TmaWarpSpecializedILi1ELi1ELi64ELb0ELb0EEEJSH_NS5_IJNSW_ISE_SB_EENSW_ISF_SB_EEEEESI_SJ_SI_SJ_NS1G_6fusion15FusionCallbacksIS1K_NS1O_17LinearCombinationISI_fSI_fLNS_15FloatRoundStyleE2EEESH_S1N_JEEENS4_5SM1004TMEM4LOAD26SM100_TMEM_LOAD_32dp32b64xES13_NS14_INS15_ILi2ELi4ELi3EEES18_NSW_INS5_IJS19_SF_EEENS5_IJSF_SB_EEEEEEENS4_39AutoVectorizingCopyWithAssumedAlignmentILi128EEENS4_14SM90_TMA_STOREES22_S24_S24_EEEvvEEEEvNT_6ParamsE,@function
        .size           _ZN7cutlass13device_kernelINS_4gemm6kernel13GemmUniversalIN4cute5tupleIJiiiiEEENS1_10collective13CollectiveMmaINS1_35MainloopSm100TmaUmmaWarpSpecializedILi34ELi2ELi4ENS5_IJNS4_1CILi1EEESB_SB_EEEEENS5_IJNSA_ILi128EEENSA_ILi64EEENSA_ILi32EEEEEENS_12float_e5m2_tENS5_IJlSB_lEEESI_SJ_NS4_8TiledMMAINS4_8MMA_AtomIJNS4_10MMA_TraitsINS4_19SM100_MMA_F8F6F4_SSEJSI_SI_fSE_SF_NS4_17integral_constantINS4_4UMMA5MajorELSQ_0EEESR_NSO_INSP_7ScaleInELSS_0EEEST_EEEEEENS4_6LayoutISC_NS5_IJNSA_ILi0EEESX_SX_EEEEENS5_IJNS4_10UnderscoreES10_S10_EEEEENS4_13SM90_TMA_LOADENS4_14ComposedLayoutINS4_7SwizzleILi1ELi4ELi3EEENS4_18smem_ptr_flag_bitsILi8EEENSW_INS5_IJNSA_ILi8EEESG_EEENS5_IJSG_SB_EEEEEEEvNS4_8identityES13_S1D_vS1E_EENS_8epilogue10collective18CollectiveEpilogueINS1G_23Sm100TmaWarpSpecializedILi1ELi1ELi64ELb0ELb0EEEJSH_NS5_IJNSW_ISE_SB_EENSW_ISF_SB_EEEEESI_SJ_SI_SJ_NS1G_6fusion15FusionCallbacksIS1K_NS1O_17LinearCombinationISI_fSI_fLNS_15FloatRoundStyleE2EEESH_S1N_JEEENS4_5SM1004TMEM4LOAD26SM100_TMEM_LOAD_32dp32b64xES13_NS14_INS15_ILi2ELi4ELi3EEES18_NSW_INS5_IJS19_SF_EEENS5_IJSF_SB_EEEEEEENS4_39AutoVectorizingCopyWithAssumedAlignmentILi128EEENS4_14SM90_TMA_STOREES22_S24_S24_EEEvvEEEEvNT_6ParamsE,(.L_x_219 - _ZN7cutlass13device_kernelINS_4gemm6kernel13GemmUniversalIN4cute5tupleIJiiiiEEENS1_10collective13CollectiveMmaINS1_35MainloopSm100TmaUmmaWarpSpecializedILi34ELi2ELi4ENS5_IJNS4_1CILi1EEESB_SB_EEEEENS5_IJNSA_ILi128EEENSA_ILi64EEENSA_ILi32EEEEEENS_12float_e5m2_tENS5_IJlSB_lEEESI_SJ_NS4_8TiledMMAINS4_8MMA_AtomIJNS4_10MMA_TraitsINS4_19SM100_MMA_F8F6F4_SSEJSI_SI_fSE_SF_NS4_17integral_constantINS4_4UMMA5MajorELSQ_0EEESR_NSO_INSP_7ScaleInELSS_0EEEST_EEEEEENS4_6LayoutISC_NS5_IJNSA_ILi0EEESX_SX_EEEEENS5_IJNS4_10UnderscoreES10_S10_EEEEENS4_13SM90_TMA_LOADENS4_14ComposedLayoutINS4_7SwizzleILi1ELi4ELi3EEENS4_18smem_ptr_flag_bitsILi8EEENSW_INS5_IJNSA_ILi8EEESG_EEENS5_IJSG_SB_EEEEEEEvNS4_8identityES13_S1D_vS1E_EENS_8epilogue10collective18CollectiveEpilogueINS1G_23Sm100TmaWarpSpecializedILi1ELi1ELi64ELb0ELb0EEEJSH_NS5_IJNSW_ISE_SB_EENSW_ISF_SB_EEEEESI_SJ_SI_SJ_NS1G_6fusion15FusionCallbacksIS1K_NS1O_17LinearCombinationISI_fSI_fLNS_15FloatRoundStyleE2EEESH_S1N_JEEENS4_5SM1004TMEM4LOAD26SM100_TMEM_LOAD_32dp32b64xES13_NS14_INS15_ILi2ELi4ELi3EEES18_NSW_INS5_IJS19_SF_EEENS5_IJSF_SB_EEEEEEENS4_39AutoVectorizingCopyWithAssumedAlignmentILi128EEENS4_14SM90_TMA_STOREES22_S24_S24_EEEvvEEEEvNT_6ParamsE)
        .other          _ZN7cutlass13device_kernelINS_4gemm6kernel13GemmUniversalIN4cute5tupleIJiiiiEEENS1_10collective13CollectiveMmaINS1_35MainloopSm100TmaUmmaWarpSpecializedILi34ELi2ELi4ENS5_IJNS4_1CILi1EEESB_SB_EEEEENS5_IJNSA_ILi128EEENSA_ILi64EEENSA_ILi32EEEEEENS_12float_e5m2_tENS5_IJlSB_lEEESI_SJ_NS4_8TiledMMAINS4_8MMA_AtomIJNS4_10MMA_TraitsINS4_19SM100_MMA_F8F6F4_SSEJSI_SI_fSE_SF_NS4_17integral_constantINS4_4UMMA5MajorELSQ_0EEESR_NSO_INSP_7ScaleInELSS_0EEEST_EEEEEENS4_6LayoutISC_NS5_IJNSA_ILi0EEESX_SX_EEEEENS5_IJNS4_10UnderscoreES10_S10_EEEEENS4_13SM90_TMA_LOADENS4_14ComposedLayoutINS4_7SwizzleILi1ELi4ELi3EEENS4_18smem_ptr_flag_bitsILi8EEENSW_INS5_IJNSA_ILi8EEESG_EEENS5_IJSG_SB_EEEEEEEvNS4_8identityES13_S1D_vS1E_EENS_8epilogue10collective18CollectiveEpilogueINS1G_23Sm100TmaWarpSpecializedILi1ELi1ELi64ELb0ELb0EEEJSH_NS5_IJNSW_ISE_SB_EENSW_ISF_SB_EEEEESI_SJ_SI_SJ_NS1G_6fusion15FusionCallbacksIS1K_NS1O_17LinearCombinationISI_fSI_fLNS_15FloatRoundStyleE2EEESH_S1N_JEEENS4_5SM1004TMEM4LOAD26SM100_TMEM_LOAD_32dp32b64xES13_NS14_INS15_ILi2ELi4ELi3EEES18_NSW_INS5_IJS19_SF_EEENS5_IJSF_SB_EEEEEEENS4_39AutoVectorizingCopyWithAssumedAlignmentILi128EEENS4_14SM90_TMA_STOREES22_S24_S24_EEEvvEEEEvNT_6ParamsE,@"STO_CUDA_ENTRY STV_DEFAULT"
_ZN7cutlass13device_kernelINS_4gemm6kernel13GemmUniversalIN4cute5tupleIJiiiiEEENS1_10collective13CollectiveMmaINS1_35MainloopSm100TmaUmmaWarpSpecializedILi34ELi2ELi4ENS5_IJNS4_1CILi1EEESB_SB_EEEEENS5_IJNSA_ILi128EEENSA_ILi64EEENSA_ILi32EEEEEENS_12float_e5m2_tENS5_IJlSB_lEEESI_SJ_NS4_8TiledMMAINS4_8MMA_AtomIJNS4_10MMA_TraitsINS4_19SM100_MMA_F8F6F4_SSEJSI_SI_fSE_SF_NS4_17integral_constantINS4_4UMMA5MajorELSQ_0EEESR_NSO_INSP_7ScaleInELSS_0EEEST_EEEEEENS4_6LayoutISC_NS5_IJNSA_ILi0EEESX_SX_EEEEENS5_IJNS4_10UnderscoreES10_S10_EEEEENS4_13SM90_TMA_LOADENS4_14ComposedLayoutINS4_7SwizzleILi1ELi4ELi3EEENS4_18smem_ptr_flag_bitsILi8EEENSW_INS5_IJNSA_ILi8EEESG_EEENS5_IJSG_SB_EEEEEEEvNS4_8identityES13_S1D_vS1E_EENS_8epilogue10collective18CollectiveEpilogueINS1G_23Sm100TmaWarpSpecializedILi1ELi1ELi64ELb0ELb0EEEJSH_NS5_IJNSW_ISE_SB_EENSW_ISF_SB_EEEEESI_SJ_SI_SJ_NS1G_6fusion15FusionCallbacksIS1K_NS1O_17LinearCombinationISI_fSI_fLNS_15FloatRoundStyleE2EEESH_S1N_JEEENS4_5SM1004TMEM4LOAD26SM100_TMEM_LOAD_32dp32b64xES13_NS14_INS15_ILi2ELi4ELi3EEES18_NSW_INS5_IJS19_SF_EEENS5_IJSF_SB_EEEEEEENS4_39AutoVectorizingCopyWithAssumedAlignmentILi128EEENS4_14SM90_TMA_STOREES22_S24_S24_EEEvvEEEEvNT_6ParamsE:
[----:B------:R-:W1:Y:S01]  /*0000*/  LDC R1, c[0x0][0x37c] ;  /* 0x0000df00ff017b82 */ /* 0x000e620000000800 */
[----:B------:R-:W2:Y:S01]  /*0010*/  S2R R166, SR_TID.X ;  /* 0x0000000000a67919 */ /* 0x000ea20000002100 */
[----:B------:R-:W3:Y:S01]  /*0020*/  LDCU.64 UR4, c[0x0][0x890] ;  /* 0x00011200ff0477ac */ /* 0x000ee20008000a00 */
[----:B------:R-:W-:Y:S02]  /*0030*/  PRMT R164, RZ, 0x7610, R164 ;  /* 0x00007610ffa47816 */ /* 0x000fe400000000a4 */
[----:B------:R-:W-:Y:S01]  /*0040*/  ELECT P5, URZ, PT ;  /* 0x0000000000ff782f */ /* 0x000fe200038a0000 */
[----:B------:R-:W4:Y:S01]  /*0050*/  LDCU.64 UR40, c[0x0][0x358] ;  /* 0x00006b00ff2877ac */ /* 0x000f220008000a00 */
[----:B---3--:R-:W-:-:S04]  /*0060*/  UISETP.NE.U32.AND UP0, UPT, UR4, URZ, UPT ;  /* 0x000000ff0400728c */ /* 0x008fc8000bf05070 */
[----:B------:R-:W-:Y:S01]  /*0070*/  UISETP.NE.AND.EX UP0, UPT, UR5, URZ, UPT, UP0 ;  /* 0x000000ff0500728c */ /* 0x000fe2000bf05300 */
[----:B--2---:R-:W-:-:S05]  /*0080*/  SHF.R.U32.HI R169, RZ, 0x5, R166 ;  /* 0x00000005ffa97819 */ /* 0x004fca00000116a6 */
[----:B------:R-:W2:Y:S02]  /*0090*/  SHFL.IDX PT, R0, R169, RZ, 0x1f ;  /* 0x00001fffa9007589 */ /* 0x000ea400000e0000 */
[----:B--2---:R-:W-:Y:S01]  /*00a0*/  R2UR UR8, R0 ;  /* 0x00000000000872ca */ /* 0x004fe200000e0000 */
[----:B-1--4-:R-:W-:-:S14]  /*00b0*/  BRA.U UP0, `(.L_x_0) ;  /* 0x00000001002c7547 */ /* 0x012fdc000b800000 */
[----:B------:R-:W1:Y:S02]  /*00c0*/  LDCU.64 UR6, c[0x0][0x888] ;  /* 0x00011100ff0677ac */ /* 0x000e640008000a00 */
[----:B-1----:R-:W-:-:S04]  /*00d0*/  UISETP.NE.U32.AND UP0, UPT, UR6, URZ, UPT ;  /* 0x000000ff0600728c */ /* 0x002fc8000bf05070 */
[----:B------:R-:W-:-:S09]  /*00e0*/  UISETP.NE.AND.EX UP0, UPT, UR7, URZ, UPT, UP0 ;  /* 0x000000ff0700728c */ /* 0x000fd2000bf05300 */
[----:B------:R-:W-:Y:S05]  /*00f0*/  BRA.U !UP0, `(.L_x_1) ;  /* 0x0000000108107547 */ /* 0x000fea000b800000 */
[----:B------:R-:W1:Y:S02]  /*0100*/  LDC.64 R2, c[0x0][0x888] ;  /* 0x00022200ff027b82 */ /* 0x000e640000000a00 */
[----:B-1----:R1:W5:Y:S01]  /*0110*/  LDG.E R81, desc[UR40][R2.64] ;  /* 0x0000002802517981 */ /* 0x002362000c1e1900 */
[----:B------:R-:W-:Y:S01]  /*0120*/  HFMA2 R164, -RZ, RZ, 0, 5.9604644775390625e-08 ;  /* 0x00000001ffa47431 */ /* 0x000fe200000001ff */
[----:B------:R-:W-:Y:S05]  /*0130*/  BRA `(.L_x_0) ;  /* 0x00000000000c7947 */ /* 0x000fea0003800000 */
.L_x_1:
[----:B------:R-:W1:Y:S01]  /*0140*/  LDCU UR6, c[0x0][0x880] ;  /* 0x00011000ff0677ac */ /* 0x000e620008000800 */
[----:B------:R-:W-:Y:S01]  /*0150*/  HFMA2 R164, -RZ, RZ, 0, 5.9604644775390625e-08 ;  /* 0x00000001ffa47431 */ /* 0x000fe200000001ff */
[----:B-1----:R-:W-:-:S07]  /*0160*/  MOV R81, UR6 ;  /* 0x0000000600517c02 */ /* 0x002fce0008000f00 */
.L_x_0:
[----:B------:R-:W2:Y:S02]  /*0170*/  LDCU.64 UR6, c[0x0][0x8b0] ;  /* 0x00011600ff0677ac */ /* 0x000ea40008000a00 */
[----:B--2---:R-:W-:-:S04]  /*0180*/  UISETP.NE.U32.AND UP0, UPT, UR6, URZ, UPT ;  /* 0x000000ff0600728c */ /* 0x004fc8000bf05070 */
[----:B------:R-:W-:-:S09]  /*0190*/  UISETP.NE.AND.EX UP0, UPT, UR7, URZ, UPT, UP0 ;  /* 0x000000ff0700728c */ /* 0x000fd2000bf05300 */
[----:B------:R-:W-:Y:S05]  /*01a0*/  BRA.U UP0, `(.L_x_2) ;  /* 0x0000000100247547 */ /* 0x000fea000b800000 */
[----:B------:R-:W2:Y:S02]  /*01b0*/  LDCU.64 UR6, c[0x0][0x8a8] ;  /* 0x00011500ff0677ac */ /* 0x000ea40008000a00 */
[----:B--2---:R-:W-:-:S04]  /*01c0*/  UISETP.NE.U32.AND UP0, UPT, UR6, URZ, UPT ;  /* 0x000000ff0600728c */ /* 0x004fc8000bf05070 */
[----:B------:R-:W-:-:S09]  /*01d0*/  UISETP.NE.AND.EX UP0, UPT, UR7, URZ, UPT, UP0 ;  /* 0x000000ff0700728c */ /* 0x000fd2000bf05300 */
[----:B------:R-:W-:Y:S05]  /*01e0*/  BRA.U !UP0, `(.L_x_3) ;  /* 0x00000001080c7547 */ /* 0x000fea000b800000 */
[----:B------:R-:W2:Y:S02]  /*01f0*/  LDC.64 R78, c[0x0][0x8a8] ;  /* 0x00022a00ff4e7b82 */ /* 0x000ea40000000a00 */
[----:B--2---:R2:W5:Y:S01]  /*0200*/  LDG.E R78, desc[UR40][R78.64] ;  /* 0x000000284e4e7981 */ /* 0x004562000c1e1900 */
[----:B------:R-:W-:Y:S05]  /*0210*/  BRA `(.L_x_2) ;  /* 0x0000000000087947 */ /* 0x000fea0003800000 */
.L_x_3:
[----:B------:R-:W2:Y:S02]  /*0220*/  LDCU UR6, c[0x0][0x8a0] ;  /* 0x00011400ff0677ac */ /* 0x000ea40008000800 */
[----:B--2---:R-:W-:Y:S02]  /*0230*/  MOV R78, UR6 ;  /* 0x00000006004e7c02 */ /* 0x004fe40008000f00 */
.L_x_2:
[----:B------:R-:W-:Y:S01]  /*0240*/  IMAD.U32 R0, RZ, RZ, UR8 ;  /* 0x00000008ff007e24 */ /* 0x000fe2000f8e00ff */
[----:B------:R-:W-:Y:S04]  /*0250*/  BSSY.RECONVERGENT B0, `(.L_x_4) ;  /* 0x000000c000007945 */ /* 0x000fe80003800200 */
[C---:B------:R-:W-:Y:S02]  /*0260*/  ISETP.NE.OR P1, PT, R0.reuse, 0x1, !P5 ;  /* 0x000000010000780c */ /* 0x040fe40006f25670 */
[----:B------:R-:W-:-:S11]  /*0270*/  ISETP.NE.OR P0, PT, R0, 0x3, !P5 ;  /* 0x000000030000780c */ /* 0x000fd60006f05670 */
[----:B------:R-:W-:Y:S05]  /*0280*/  @P1 BRA `(.L_x_5) ;  /* 0x0000000000201947 */ /* 0x000fea0003800000 */
[----:B------:R-:W3:Y:S02]  /*0290*/  LDCU.64 UR6, c[0x0][0x348] ;  /* 0x00006900ff0677ac */ /* 0x000ee40008000a00 */
[----:B---3--:R-:W-:Y:S02]  /*02a0*/  UIADD3 UR10, UP1, UPT, UR6, 0x80, URZ ;  /* 0x00000080060a7890 */ /* 0x008fe4000ff3e0ff */
[----:B------:R-:W-:Y:S02]  /*02b0*/  UIADD3 UR6, UP0, UPT, UR6, 0x180, URZ ;  /* 0x0000018006067890 */ /* 0x000fe4000ff1e0ff */
[----:B------:R-:W-:Y:S02]  /*02c0*/  UIADD3.X UR11, UPT, UPT, URZ, UR7, URZ, UP1, !UPT ;  /* 0x00000007ff0b7290 */ /* 0x000fe40008ffe4ff */
[----:B------:R-:W-:-:S07]  /*02d0*/  UIADD3.X UR7, UPT, UPT, URZ, UR7, URZ, UP0, !UPT ;  /* 0x00000007ff077290 */ /* 0x000fce00087fe4ff */
[----:B------:R3:W-:Y:S02]  /*02e0*/  UTMACCTL.PF [UR10] ;  /* 0x000000000a0079b9 */ /* 0x0007e40008040000 */
[----:B------:R3:W-:Y:S02]  /*02f0*/  UTMACCTL.PF [UR6] ;  /* 0x00000000060079b9 */ /* 0x0007e40008040000 */
[----:B---3--:R-:W-:Y:S01]  /*0300*/  NOP ;  /* 0x0000000000007918 */ /* 0x008fe20000000000 */
.L_x_5:
[----:B------:R-:W-:Y:S05]  /*0310*/  BSYNC.RECONVERGENT B0 ;  /* 0x0000000000007941 */ /* 0x000fea0003800200 */
.L_x_4:
[----:B------:R-:W-:Y:S04]  /*0320*/  BSSY.RECONVERGENT B0, `(.L_x_6) ;  /* 0x000000a000007945 */ /* 0x000fe80003800200 */
        /* <DEDUP_REMOVED lines=9> */
.L_x_7:
[----:B------:R-:W-:Y:S05]  /*03c0*/  BSYNC.RECONVERGENT B0 ;  /* 0x0000000000007941 */ /* 0x000fea0003800200 */
.L_x_6:
[----:B------:R-:W3:Y:S01]  /*03d0*/  LDCU.64 UR6, c[0x0][0x888] ;  /* 0x00011100ff0677ac */ /* 0x000ee20008000a00 */
[----:B------:R-:W-:Y:S02]  /*03e0*/  UISETP.EQ.U32.AND UP1, UPT, UR4, URZ, UPT ;  /* 0x000000ff0400728c */ /* 0x000fe4000bf22070 */
[----:B------:R-:W-:Y:S02]  /*03f0*/  UPLOP3.LUT UP2, UPT, UPT, UPT, UPT, 0x80, 0x8 ;  /* 0x000000000008789c */ /* 0x000fe40003f4f070 */
[----:B---3--:R-:W-:-:S04]  /*0400*/  UISETP.NE.U32.AND UP0, UPT, UR6, URZ, UPT ;  /* 0x000000ff0600728c */ /* 0x008fc8000bf05070 */
[----:B------:R-:W-:-:S04]  /*0410*/  UISETP.NE.AND.EX UP0, UPT, UR7, URZ, UPT, UP0 ;  /* 0x000000ff0700728c */ /* 0x000fc8000bf05300 */
[----:B------:R-:W-:-:S04]  /*0420*/  UISETP.EQ.OR.EX UP3, UPT, UR5, URZ, !UP0, UP1 ;  /* 0x000000ff0500728c */ /* 0x000fc8000c762710 */
[----:B------:R-:W-:-:S05]  /*0430*/  UP2UR UR44, UPR, URZ, 0x8 ;  /* 0x00000008ff2c7883 */ /* 0x000fca0008000000 */
[----:B------:R-:W-:Y:S07]  /*0440*/  BRA.U !UP3, `(.L_x_8) ;  /* 0x000000010b207547 */ /* 0x000fee000b800000 */
[----:B------:R-:W-:Y:S01]  /*0450*/  UISETP.NE.U32.AND UP2, UPT, UR4, URZ, UPT ;  /* 0x000000ff0400728c */ /* 0x000fe2000bf45070 */
[----:B-----5:R-:W-:Y:S01]  /*0460*/  FSETP.NEU.AND P0, PT, R81, RZ, PT ;  /* 0x000000ff5100720b */ /* 0x020fe20003f0d000 */
[----:B------:R-:W-:Y:S02]  /*0470*/  USEL UR4, URZ, 0xffffffff, UP0 ;  /* 0xffffffffff047887 */ /* 0x000fe40008000000 */
[----:B------:R-:W-:-:S10]  /*0480*/  UISETP.NE.AND.EX UP2, UPT, UR5, URZ, UPT, UP2 ;  /* 0x000000ff0500728c */ /* 0x000fd4000bf45320 */
[----:B------:R-:W-:Y:S01]  /*0490*/  VOTEU.ANY UP1, P0 ;  /* 0x0000000000ff7886 */ /* 0x000fe20000020100 */
[----:B------:R-:W-:-:S04]  /*04a0*/  @!UP2 USEL UR4, URZ, 0xffffffff, UP1 ;  /* 0xffffffffff04a887 */ /* 0x000fc80008800000 */
[----:B------:R-:W-:-:S04]  /*04b0*/  ULOP3.LUT UR4, UR4, 0x1, URZ, 0xc0, !UPT ;  /* 0x0000000104047892 */ /* 0x000fc8000f8ec0ff */
[----:B------:R-:W-:-:S11]  /*04c0*/  UISETP.NE.U32.AND UP2, UPT, UR4, 0x1, UPT ;  /* 0x000000010400788c */ /* 0x000fd6000bf45070 */
.L_x_8:
[----:B-1----:R-:W1:Y:S01]  /*04d0*/  SHFL.IDX PT, R2, R169, RZ, 0x1f ;  /* 0x00001fffa9027589 */ /* 0x002e6200000e0000 */
[----:B------:R-:W-:-:S04]  /*04e0*/  UISETP.NE.AND UP1, UPT, UR8, 0x2, UPT ;  /* 0x000000020800788c */ /* 0x000fc8000bf25270 */
[----:B------:R-:W-:Y:S01]  /*04f0*/  USEL UR13, URZ, 0x1, UP1 ;  /* 0x00000001ff0d7887 */ /* 0x000fe20008800000 */
[----:B-1----:R-:W-:-:S13]  /*0500*/  ISETP.NE.AND P0, PT, R2, RZ, PT ;  /* 0x000000ff0200720c */ /* 0x002fda0003f05270 */
[----:B------:R-:W-:Y:S05]  /*0510*/  @P0 BRA `(.L_x_9) ;  /* 0x0000000400440947 */ /* 0x000fea0003800000 */
[----:B------:R-:W-:Y:S01]  /*0520*/  ELECT P0, URZ, PT ;  /* 0x0000000000ff782f */ /* 0x000fe20003800000 */
[----:B------:R-:W-:-:S12]  /*0530*/  BSSY.RECONVERGENT B0, `(.L_x_9) ;  /* 0x000004f000007945 */ /* 0x000fd80003800200 */
[----:B------:R-:W-:Y:S05]  /*0540*/  @!P0 BRA `(.L_x_10) ;  /* 0x0000000400348947 */ /* 0x000fea0003800000 */
[----:B------:R-:W1:Y:S01]  /*0550*/  S2UR UR5, SR_CgaCtaId ;  /* 0x00000000000579c3 */ /* 0x000e620000008800 */
[----:B------:R-:W-:Y:S01]  /*0560*/  UMOV UR6, 0x400 ;  /* 0x0000040000067882 */ /* 0x000fe20000000000 */
[----:B------:R-:W-:Y:S01]  /*0570*/  UMOV UR4, 0x1 ;  /* 0x0000000100047882 */ /* 0x000fe20000000000 */
[----:B-1----:R-:W-:Y:S02]  /*0580*/  ULEA UR5, UR5, UR6, 0x18 ;  /* 0x0000000605057291 */ /* 0x002fe4000f8ec0ff */
[----:B------:R-:W-:-:S04]  /*0590*/  UIADD3 UR6, UPT, UPT, -UR4, 0x100000, URZ ;  /* 0x0010000004067890 */ /* 0x000fc8000fffe1ff */
[----:B------:R-:W-:Y:S02]  /*05a0*/  USHF.L.U32 UR7, UR6, 0xb, URZ ;  /* 0x0000000b06077899 */ /* 0x000fe400080006ff */
[----:B------:R-:W-:Y:S01]  /*05b0*/  USHF.L.U32 UR6, UR6, 0x1, URZ ;  /* 0x0000000106067899 */ /* 0x000fe200080006ff */
[----:B------:R-:W1:Y:S11]  /*05c0*/  FENCE.VIEW.ASYNC.S ;  /* 0x00000000000073c6 */ /* 0x000e760000000000 */
[----:B-1----:R1:W3:Y:S01]  /*05d0*/  SYNCS.EXCH.64 URZ, [UR5], UR6 ;  /* 0x0000000605ff75b2 */ /* 0x0022e20008000100 */
[----:B------:R1:W4:Y:S01]  /*05e0*/  SYNCS.EXCH.64 URZ, [UR5+0x110], UR6 ;  /* 0x0001100605ff75b2 */ /* 0x0003220008000100 */
[----:B------:R1:W1:Y:S01]  /*05f0*/  SYNCS.EXCH.64 URZ, [UR5+0x8], UR6 ;  /* 0x0000080605ff75b2 */ /* 0x0002620008000100 */
        /* <DEDUP_REMOVED lines=65> */
[----:B---34-:R-:W-:Y:S01]  /*0a10*/  NOP ;  /* 0x0000000000007918 */ /* 0x018fe20000000000 */
.L_x_10:
[----:B-1----:R-:W-:Y:S05]  /*0a20*/  BSYNC.RECONVERGENT B0 ;  /* 0x0000000000007941 */ /* 0x002fea0003800200 */
.L_x_9:
[----:B------:R-:W1:Y:S01]  /*0a30*/  SHFL.IDX PT, R2, R169, RZ, 0x1f ;  /* 0x00001fffa9027589 */ /* 0x000e6200000e0000 */
[----:B------:R-:W-:Y:S01]  /*0a40*/  NOP ;  /* 0x0000000000007918 */ /* 0x000fe20000000000 */
[----:B-1----:R-:W-:-:S13]  /*0a50*/  ISETP.NE.AND P0, PT, R2, 0x1, PT ;  /* 0x000000010200780c */ /* 0x002fda0003f05270 */
[----:B------:R-:W-:Y:S05]  /*0a60*/  @P0 BRA `(.L_x_11) ;  /* 0x0000000000400947 */ /* 0x000fea0003800000 */
[----:B------:R-:W1:Y:S01]  /*0a70*/  S2UR UR6, SR_CgaCtaId ;  /* 0x00000000000679c3 */ /* 0x000e620000008800 */
[----:B------:R-:W-:Y:S01]  /*0a80*/  UMOV UR7, 0x400 ;  /* 0x0000040000077882 */ /* 0x000fe20000000000 */
[----:B------:R-:W-:Y:S01]  /*0a90*/  UMOV UR5, 0x20 ;  /* 0x0000002000057882 */ /* 0x000fe20000000000 */
[----:B------:R-:W-:Y:S01]  /*0aa0*/  UMOV UR4, 0x80 ;  /* 0x0000008000047882 */ /* 0x000fe20000000000 */
[----:B------:R-:W-:-:S04]  /*0ab0*/  UIADD3 UR10, UPT, UPT, -UR5, 0x100000, URZ ;  /* 0x00100000050a7890 */ /* 0x000fc8000fffe1ff */
[----:B------:R-:W-:Y:S02]  /*0ac0*/  USHF.L.U32 UR11, UR10, 0xb, URZ ;  /* 0x0000000b0a0b7899 */ /* 0x000fe400080006ff */
[----:B------:R-:W-:Y:S02]  /*0ad0*/  USHF.L.U32 UR10, UR10, 0x1, URZ ;  /* 0x000000010a0a7899 */ /* 0x000fe400080006ff */
[----:B------:R-:W-:-:S04]  /*0ae0*/  UIADD3 UR4, UPT, UPT, -UR4, 0x100000, URZ ;  /* 0x0010000004047890 */ /* 0x000fc8000fffe1ff */
[----:B------:R-:W-:Y:S02]  /*0af0*/  USHF.L.U32 UR5, UR4, 0xb, URZ ;  /* 0x0000000b04057899 */ /* 0x000fe400080006ff */
[----:B------:R-:W-:Y:S01]  /*0b00*/  USHF.L.U32 UR4, UR4, 0x1, URZ ;  /* 0x0000000104047899 */ /* 0x000fe200080006ff */
[----:B------:R-:W-:Y:S01]  /*0b10*/  ELECT P0, URZ, PT ;  /* 0x0000000000ff782f */ /* 0x000fe20003800000 */
[----:B-1----:R-:W-:Y:S01]  /*0b20*/  ULEA UR6, UR6, UR7, 0x18 ;  /* 0x0000000706067291 */ /* 0x002fe2000f8ec0ff */
[----:B------:R-:W1:Y:S11]  /*0b30*/  FENCE.VIEW.ASYNC.S ;  /* 0x00000000000073c6 */ /* 0x000e760000000000 */
[----:B-1----:R1:W3:Y:S01]  /*0b40*/  SYNCS.EXCH.64 URZ, [UR6+0x220], UR10 ;  /* 0x0002200a06ff75b2 */ /* 0x0022e20008000100 */
[----:B------:R1:W4:Y:S01]  /*0b50*/  SYNCS.EXCH.64 URZ, [UR6+0x228], UR4 ;  /* 0x0002280406ff75b2 */ /* 0x0003220008000100 */
[----:B------:R-:W-:Y:S01]  /*0b60*/  NOP ;  /* 0x0000000000007918 */ /* 0x000fe20000000000 */
.L_x_11:
[----:B------:R-:W2:Y:S01]  /*0b70*/  SHFL.IDX PT, R2, R169, RZ, 0x1f ;  /* 0x00001fffa9027589 */ /* 0x000ea200000e0000 */
[----:B------:R-:W-:Y:S01]  /*0b80*/  NOP ;  /* 0x0000000000007918 */ /* 0x000fe20000000000 */
[----:B--2---:R-:W-:-:S13]  /*0b90*/  ISETP.NE.AND P0, PT, R2, 0x3, PT ;  /* 0x000000030200780c */ /* 0x004fda0003f05270 */
[----:B------:R-:W-:Y:S05]  /*0ba0*/  @P0 BRA `(.L_x_12) ;  /* 0x0000000000300947 */ /* 0x000fea0003800000 */
[----:B-1----:R-:W1:Y:S01]  /*0bb0*/  S2UR UR5, SR_CgaCtaId ;  /* 0x00000000000579c3 */ /* 0x002e620000008800 */
[----:B------:R-:W-:Y:S01]  /*0bc0*/  UMOV UR6, 0x400 ;  /* 0x0000040000067882 */ /* 0x000fe20000000000 */
[----:B------:R-:W-:Y:S01]  /*0bd0*/  UMOV UR4, 0x20 ;  /* 0x0000002000047882 */ /* 0x000fe20000000000 */
[----:B------:R-:W-:Y:S01]  /*0be0*/  ELECT P0, URZ, PT ;  /* 0x0000000000ff782f */ /* 0x000fe20003800000 */
[----:B-1----:R-:W-:Y:S02]  /*0bf0*/  ULEA UR5, UR5, UR6, 0x18 ;  /* 0x0000000605057291 */ /* 0x002fe4000f8ec0ff */
[----:B------:R-:W-:-:S04]  /*0c00*/  UIADD3 UR6, UPT, UPT, -UR4, 0x100000, URZ ;  /* 0x0010000004067890 */ /* 0x000fc8000fffe1ff */
[----:B------:R-:W-:Y:S02]  /*0c10*/  USHF.L.U32 UR7, UR6, 0xb, URZ ;  /* 0x0000000b06077899 */ /* 0x000fe400080006ff */
[----:B------:R-:W-:Y:S01]  /*0c20*/  USHF.L.U32 UR6, UR6, 0x1, URZ ;  /* 0x0000000106067899 */ /* 0x000fe200080006ff */
[----:B------:R-:W1:Y:S11]  /*0c30*/  FENCE.VIEW.ASYNC.S ;  /* 0x00000000000073c6 */ /* 0x000e760000000000 */
[----:B-1----:R2:W1:Y:S01]  /*0c40*/  SYNCS.EXCH.64 URZ, [UR5+0x230], UR6 ;  /* 0x0002300605ff75b2 */ /* 0x0024620008000100 */
[----:B------:R2:W1:Y:S02]  /*0c50*/  SYNCS.EXCH.64 URZ, [UR5+0x238], UR6 ;  /* 0x0002380605ff75b2 */ /* 0x0004640008000100 */
[----:B--2---:R-:W-:Y:S01]  /*0c60*/  NOP ;  /* 0x0000000000007918 */ /* 0x004fe20000000000 */
.L_x_12:
[----:B------:R-:W2:Y:S01]  /*0c70*/  SHFL.IDX PT, R2, R169, RZ, 0x1f ;  /* 0x00001fffa9027589 */ /* 0x000ea200000e0000 */
[----:B------:R-:W-:Y:S01]  /*0c80*/  NOP ;  /* 0x0000000000007918 */ /* 0x000fe20000000000 */
[----:B--2---:R-:W-:-:S13]  /*0c90*/  ISETP.NE.AND P0, PT, R2, 0x4, PT ;  /* 0x000000040200780c */ /* 0x004fda0003f05270 */
[----:B------:R-:W-:Y:S05]  /*0ca0*/  @P0 BRA `(.L_x_13) ;  /* 0x00000000004c0947 */ /* 0x000fea0003800000 */
[----:B-1----:R-:W1:Y:S01]  /*0cb0*/  S2UR UR5, SR_CgaCtaId ;  /* 0x00000000000579c3 */ /* 0x002e620000008800 */
[----:B------:R-:W-:Y:S01]  /*0cc0*/  UMOV UR7, 0x100 ;  /* 0x0000010000077882 */ /* 0x000fe20000000000 */
[----:B------:R-:W-:Y:S01]  /*0cd0*/  UMOV UR6, 0x400 ;  /* 0x0000040000067882 */ /* 0x000fe20000000000 */
[----:B------:R-:W-:Y:S01]  /*0ce0*/  USEL UR7, UR7, 0xe0, UP2 ;  /* 0x000000e007077887 */ /* 0x000fe20009000000 */
[----:B------:R-:W-:Y:S01]  /*0cf0*/  UMOV UR4, 0x1 ;  /* 0x0000000100047882 */ /* 0x000fe20000000000 */
[----:B------:R-:W-:Y:S01]  /*0d00*/  ELECT P0, URZ, PT ;  /* 0x0000000000ff782f */ /* 0x000fe20003800000 */
[----:B------:R-:W-:-:S04]  /*0d10*/  UIADD3 UR10, UPT, UPT, -UR4, 0x100000, URZ ;  /* 0x00100000040a7890 */ /* 0x000fc8000fffe1ff */
[----:B------:R-:W-:Y:S02]  /*0d20*/  USHF.L.U32 UR11, UR10, 0xb, URZ ;  /* 0x0000000b0a0b7899 */ /* 0x000fe400080006ff */
[----:B------:R-:W-:Y:S02]  /*0d30*/  USHF.L.U32 UR10, UR10, 0x1, URZ ;  /* 0x000000010a0a7899 */ /* 0x000fe400080006ff */
[----:B-1----:R-:W-:Y:S02]  /*0d40*/  ULEA UR5, UR5, UR6, 0x18 ;  /* 0x0000000605057291 */ /* 0x002fe4000f8ec0ff */
[----:B------:R-:W-:-:S04]  /*0d50*/  UIADD3 UR6, UPT, UPT, -UR7, 0x100000, URZ ;  /* 0x0010000007067890 */ /* 0x000fc8000fffe1ff */
[----:B------:R-:W-:Y:S02]  /*0d60*/  USHF.L.U32 UR7, UR6, 0xb, URZ ;  /* 0x0000000b06077899 */ /* 0x000fe400080006ff */
[----:B------:R-:W-:Y:S01]  /*0d70*/  USHF.L.U32 UR6, UR6, 0x1, URZ ;  /* 0x0000000106067899 */ /* 0x000fe200080006ff */
[----:B------:R-:W1:Y:S03]  /*0d80*/  FENCE.VIEW.ASYNC.S ;  /* 0x00000000000073c6 */ /* 0x000e660000000000 */
[----:B-1----:R2:W1:Y:S08]  /*0d90*/  SYNCS.EXCH.64 URZ, [UR5+0x240], UR10 ;  /* 0x0002400a05ff75b2 */ /* 0x0024700008000100 */
[----:B------:R2:W1:Y:S01]  /*0da0*/  SYNCS.EXCH.64 URZ, [UR5+0x250], UR6 ;  /* 0x0002500605ff75b2 */ /* 0x0004620008000100 */
[----:B------:R2:W1:Y:S01]  /*0db0*/  SYNCS.EXCH.64 URZ, [UR5+0x248], UR10 ;  /* 0x0002480a05ff75b2 */ /* 0x0004620008000100 */
[----:B------:R2:W1:Y:S02]  /*0dc0*/  SYNCS.EXCH.64 URZ, [UR5+0x258], UR6 ;  /* 0x0002580605ff75b2 */ /* 0x0004640008000100 */
[----:B--2---:R-:W-:Y:S01]  /*0dd0*/  NOP ;  /* 0x0000000000007918 */ /* 0x004fe20000000000 */
.L_x_13:
[----:B------:R-:W2:Y:S01]  /*0de0*/  SHFL.IDX PT, R2, R169, RZ, 0x1f ;  /* 0x00001fffa9027589 */ /* 0x000ea200000e0000 */
[----:B------:R-:W-:Y:S01]  /*0df0*/  NOP ;  /* 0x0000000000007918 */ /* 0x000fe20000000000 */
[----:B--2---:R-:W-:-:S13]  /*0e00*/  ISETP.NE.AND P0, PT, R2, 0x5, PT ;  /* 0x000000050200780c */ /* 0x004fda0003f05270 */
[----:B------:R-:W-:Y:S05]  /*0e10*/  @P0 BRA `(.L_x_14) ;  /* 0x0000000000580947 */ /* 0x000fea0003800000 */
[----:B-1----:R-:W1:Y:S01]  /*0e20*/  S2UR UR6, SR_CgaCtaId ;  /* 0x00000000000679c3 */ /* 0x002e620000008800 */
        /* <DEDUP_REMOVED lines=12> */
[----:B-1----:R2:W1:Y:S01]  /*0ef0*/  SYNCS.EXCH.64 URZ, [UR6+0x260], UR10 ;  /* 0x0002600a06ff75b2 */ /* 0x0024620008000100 */
[----:B------:R2:W1:Y:S01]  /*0f00*/  SYNCS.EXCH.64 URZ, [UR6+0x280], UR4 ;  /* 0x0002800406ff75b2 */ /* 0x0004620008000100 */
[----:B------:R2:W1:Y:S01]  /*0f10*/  SYNCS.EXCH.64 URZ, [UR6+0x268], UR10 ;  /* 0x0002680a06ff75b2 */ /* 0x0004620008000100 */
[----:B------:R2:W1:Y:S01]  /*0f20*/  SYNCS.EXCH.64 URZ, [UR6+0x288], UR4 ;  /* 0x0002880406ff75b2 */ /* 0x0004620008000100 */
[----:B------:R2:W1:Y:S01]  /*0f30*/  SYNCS.EXCH.64 URZ, [UR6+0x270], UR10 ;  /* 0x0002700a06ff75b2 */ /* 0x0004620008000100 */
[----:B------:R2:W1:Y:S01]  /*0f40*/  SYNCS.EXCH.64 URZ, [UR6+0x290], UR4 ;  /* 0x0002900406ff75b2 */ /* 0x0004620008000100 */
[----:B------:R2:W1:Y:S01]  /*0f50*/  SYNCS.EXCH.64 URZ, [UR6+0x278], UR10 ;  /* 0x0002780a06ff75b2 */ /* 0x0004620008000100 */
[----:B------:R2:W1:Y:S02]  /*0f60*/  SYNCS.EXCH.64 URZ, [UR6+0x298], UR4 ;  /* 0x0002980406ff75b2 */ /* 0x0004640008000100 */
[----:B--2---:R-:W-:Y:S01]  /*0f70*/  NOP ;  /* 0x0000000000007918 */ /* 0x004fe20000000000 */
.L_x_14:
        /* <DEDUP_REMOVED lines=14> */
[----:B------:R2:W1:Y:S01]  /*1060*/  SYNCS.EXCH.64 URZ, [UR5+0x2b0], UR6 ;  /* 0x0002b00605ff75b2 */ /* 0x0004620008000100 */
[----:B------:R2:W1:Y:S01]  /*1070*/  SYNCS.EXCH.64 URZ, [UR5+0x2a8], UR6 ;  /* 0x0002a80605ff75b2 */ /* 0x0004620008000100 */
[----:B------:R2:W1:Y:S02]  /*1080*/  SYNCS.EXCH.64 URZ, [UR5+0x2b8], UR6 ;  /* 0x0002b80605ff75b2 */ /* 0x0004640008000100 */
[----:B--2---:R-:W-:Y:S01]  /*1090*/  NOP ;  /* 0x0000000000007918 */ /* 0x004fe20000000000 */
.L_x_15:
[----:B-1----:R-:W1:Y:S01]  /*10a0*/  S2UR UR5, SR_CTAID.X ;  /* 0x00000000000579c3 */ /* 0x002e620000002500 */
[----:B------:R-:W-:-:S05]  /*10b0*/  CS2R.32 R165, SR_CgaSize ;  /* 0x0000000000a57805 */ /* 0x000fca0000008a00 */
[----:B------:R-:W-:-:S05]  /*10c0*/  IMAD R165, R165, -0xa0, RZ ;  /* 0xffffff60a5a57824 */ /* 0x000fca00078e02ff */
[----:B------:R-:W-:-:S14]  /*10d0*/  R2UR UR7, R165 ;  /* 0x00000000a50772ca */ /* 0x000fdc00000e0000 */
[----:B------:R-:W2:Y:S01]  /*10e0*/  LDCU UR7, c[0x0][UR7+0x2b0] ;  /* 0x00005600070777ac */ /* 0x000ea20008000800 */
[----:B------:R-:W-:Y:S01]  /*10f0*/  NOP ;  /* 0x0000000000007918 */ /* 0x000fe20000000000 */
[----:B------:R-:W-:-:S05]  /*1100*/  CS2R.32 R165, SR_CgaSize ;  /* 0x0000000000a57805 */ /* 0x000fca0000008a00 */
[----:B------:R-:W-:-:S05]  /*1110*/  IMAD R165, R165, -0xa0, RZ ;  /* 0xffffff60a5a57824 */ /* 0x000fca00078e02ff */
[----:B------:R-:W-:-:S14]  /*1120*/  R2UR UR6, R165 ;  /* 0x00000000a50672ca */ /* 0x000fdc00000e0000 */
[----:B------:R-:W3:Y:S01]  /*1130*/  LDCU UR6, c[0x0][UR6+0x2b4] ;  /* 0x00005680060677ac */ /* 0x000ee20008000800 */
[----:B------:R-:W4:Y:S08]  /*1140*/  S2UR UR4, SR_CTAID.Y ;  /* 0x00000000000479c3 */ /* 0x000f300000002600 */
[----:B------:R-:W3:Y:S01]  /*1150*/  LDC R9, c[0x0][0xb24] ;  /* 0x0002c900ff097b82 */ /* 0x000ee20000000800 */
[----:B-1----:R-:W-:-:S02]  /*1160*/  I2FP.F32.U32 R5, UR5 ;  /* 0x0000000500057c45 */ /* 0x002fc40008201000 */
[----:B------:R-:W-:-:S05]  /*1170*/  CS2R.32 R3, SR_CgaSize ;  /* 0x0000000000037805 */ /* 0x000fca0000008a00 */
[----:B------:R-:W-:-:S06]  /*1180*/  IMAD R3, R3, -0xa0, RZ ;  /* 0xffffff6003037824 */ /* 0x000fcc00078e02ff */
[----:B------:R-:W1:Y:S01]  /*1190*/  LDC R3, c[0x0][R3+0x2a0] ;  /* 0x0000a80003037b82 */ /* 0x000e620000000800 */
[----:B------:R-:W-:Y:S01]  /*11a0*/  MOV R165, UR5 ;  /* 0x0000000500a57c02 */ /* 0x000fe20008000f00 */
[----:B--2---:R-:W-:Y:S01]  /*11b0*/  FMUL R5, R5, UR7 ;  /* 0x0000000705057c20 */ /* 0x004fe20008400000 */
[----:B----4-:R-:W-:Y:S02]  /*11c0*/  I2FP.F32.U32 R4, UR4 ;  /* 0x0000000400047c45 */ /* 0x010fe40008201000 */
[----:B------:R-:W-:-:S05]  /*11d0*/  CS2R.32 R2, SR_CgaSize ;  /* 0x0000000000027805 */ /* 0x000fca0000008a00 */
[----:B------:R-:W-:-:S06]  /*11e0*/  IMAD R2, R2, -0xa0, RZ ;  /* 0xffffff6002027824 */ /* 0x000fcc00078e02ff */
[----:B------:R-:W2:Y:S01]  /*11f0*/  LDC R2, c[0x0][R2+0x2a4] ;  /* 0x0000a90002027b82 */ /* 0x000ea20000000800 */
[----:B------:R-:W4:Y:S01]  /*1200*/  F2I.U32.TRUNC.NTZ R154, R5 ;  /* 0x00000005009a7305 */ /* 0x000f22000020f000 */
[----:B------:R-:W-:Y:S01]  /*1210*/  MOV R155, UR4 ;  /* 0x00000004009b7c02 */ /* 0x000fe20008000f00 */
[----:B---3--:R-:W-:-:S05]  /*1220*/  FMUL R4, R4, UR6 ;  /* 0x0000000604047c20 */ /* 0x008fca0008400000 */
[----:B------:R-:W-:Y:S01]  /*1230*/  BAR.SYNC.DEFER_BLOCKING 0x0 ;  /* 0x0000000000007b1d */ /* 0x000fe20000010000 */
[----:B------:R-:W-:-:S05]  /*1240*/  ISETP.GE.AND P0, PT, R9, 0x1, PT ;  /* 0x000000010900780c */ /* 0x000fca0003f06270 */
[----:B------:R-:W3:Y:S02]  /*1250*/  F2I.U32.TRUNC.NTZ R143, R4 ;  /* 0x00000004008f7305 */ /* 0x000ee4000020f000 */
[----:B------:R-:W2:Y:S01]  /*1260*/  S2UR UR36, SR_CTAID.Z ;  /* 0x00000000002479c3 */ /* 0x000ea20000002700 */
[----:B----4-:R-:W-:-:S05]  /*1270*/  IADD3 R154, PT, PT, -R154, RZ, RZ ;  /* 0x000000ff9a9a7210 */ /* 0x010fca0007ffe1ff */
[----:B-1----:R-:W-:Y:S01]  /*1280*/  IMAD R154, R3, R154, UR5 ;  /* 0x00000005039a7e24 */ /* 0x002fe2000f8e029a */
[----:B---3--:R-:W-:-:S05]  /*1290*/  IADD3 R143, PT, PT, -R143, RZ, RZ ;  /* 0x000000ff8f8f7210 */ /* 0x008fca0007ffe1ff */
[----:B--2---:R-:W-:Y:S01]  /*12a0*/  IMAD R143, R2, R143, UR4 ;  /* 0x00000004028f7e24 */ /* 0x004fe2000f8e028f */
[----:B------:R-:W-:Y:S06]  /*12b0*/  @!P0 BRA `(.L_x_16) ;  /* 0x0000000000b88947 */ /* 0x000fec0003800000 */
[----:B------:R-:W1:Y:S01]  /*12c0*/  LDC.64 R4, c[0x0][0xb18] ;  /* 0x0002c600ff047b82 */ /* 0x000e620000000a00 */
[----:B------:R-:W-:-:S07]  /*12d0*/  ISETP.NE.AND P0, PT, R9, 0x1, PT ;  /* 0x000000010900780c */ /* 0x000fce0003f05270 */
[----:B------:R-:W2:Y:S08]  /*12e0*/  LDC R10, c[0x0][0xb0c] ;  /* 0x0002c300ff0a7b82 */ /* 0x000eb00000000800 */
[----:B------:R-:W3:Y:S08]  /*12f0*/  LDC R11, c[0x0][0x370] ;  /* 0x0000dc00ff0b7b82 */ /* 0x000ef00000000800 */
[----:B------:R-:W4:Y:S01]  /*1300*/  LDC R12, c[0x0][0x374] ;  /* 0x0000dd00ff0c7b82 */ /* 0x000f220000000800 */
[----:B-1----:R-:W-:-:S07]  /*1310*/  ISETP.NE.AND P1, PT, R4, 0x1, PT ;  /* 0x000000010400780c */ /* 0x002fce0003f25270 */
[----:B------:R-:W3:Y:S01]  /*1320*/  LDC.64 R6, c[0x0][0xb10] ;  /* 0x0002c400ff067b82 */ /* 0x000ee20000000a00 */
[----:B--2---:R-:W-:-:S07]  /*1330*/  ISETP.NE.AND P2, PT, R10, 0x1, PT ;  /* 0x000000010a00780c */ /* 0x004fce0003f45270 */
[----:B------:R-:W1:Y:S08]  /*1340*/  LDC R8, c[0x0][0xb20] ;  /* 0x0002c800ff087b82 */ /* 0x000e700000000800 */
[----:B------:R-:W2:Y:S01]  /*1350*/  LDC.64 R2, c[0x0][0xb28] ;  /* 0x0002ca00ff027b82 */ /* 0x000ea20000000a00 */
[----:B----4-:R-:W-:-:S04]  /*1360*/  IMAD.HI.U32 R13, R12, R5, RZ ;  /* 0x000000050c0d7227 */ /* 0x010fc800078e00ff */
[----:B------:R-:W-:-:S04]  /*1370*/  IMAD.HI.U32 R5, R155, R5, RZ ;  /* 0x000000059b057227 */ /* 0x000fc800078e00ff */
[----:B---3--:R-:W-:-:S04]  /*1380*/  IMAD.HI.U32 R14, R11, R6, RZ ;  /* 0x000000060b0e7227 */ /* 0x008fc800078e00ff */
[----:B------:R-:W-:Y:S01]  /*1390*/  IMAD.HI.U32 R16, R165, R6, RZ ;  /* 0x00000006a5107227 */ /* 0x000fe200078e00ff */
[-C--:B------:R-:W-:Y:S02]  /*13a0*/  @P2 SHF.R.U32.HI R11, RZ, R7.reuse, R14 ;  /* 0x00000007ff0b2219 */ /* 0x080fe4000001160e */
[-C--:B-1----:R-:W-:Y:S02]  /*13b0*/  @P1 SHF.R.U32.HI R12, RZ, R8.reuse, R13 ;  /* 0x00000008ff0c1219 */ /* 0x082fe4000001160d */
[----:B------:R-:W-:Y:S02]  /*13c0*/  SHF.R.U32.HI R8, RZ, R8, R5 ;  /* 0x00000008ff087219 */ /* 0x000fe40000011605 */
[----:B------:R-:W-:Y:S02]  /*13d0*/  SHF.R.U32.HI R16, RZ, R7, R16 ;  /* 0x00000007ff107219 */ /* 0x000fe40000011610 */
[----:B------:R-:W-:Y:S01]  /*13e0*/  SEL R5, R155, R8, !P1 ;  /* 0x000000089b057207 */ /* 0x000fe20004800000 */
[----:B--2---:R-:W-:Y:S01]  /*13f0*/  IMAD.HI.U32 R14, R12, R2, RZ ;  /* 0x000000020c0e7227 */ /* 0x004fe200078e00ff */
[----:B------:R-:W-:-:S03]  /*1400*/  SEL R7, R165, R16, !P2 ;  /* 0x00000010a5077207 */ /* 0x000fc60005000000 */
[----:B------:R-:W-:Y:S01]  /*1410*/  IMAD.HI.U32 R6, R11, R2, RZ ;  /* 0x000000020b067227 */ /* 0x000fe200078e00ff */
[----:B------:R-:W-:-:S04]  /*1420*/  @P0 SHF.R.U32.HI R12, RZ, R3, R14 ;  /* 0x00000003ff0c0219 */ /* 0x000fc8000001160e */
[----:B------:R-:W-:Y:S01]  /*1430*/  @P0 SHF.R.U32.HI R11, RZ, R3, R6 ;  /* 0x00000003ff0b0219 */ /* 0x000fe20000011606 */
[----:B------:R-:W-:-:S04]  /*1440*/  IMAD R12, R12, R9, RZ ;  /* 0x000000090c0c7224 */ /* 0x000fc800078e02ff */
[----:B------:R-:W-:Y:S01]  /*1450*/  IMAD R6, R11, R9, RZ ;  /* 0x000000090b067224 */ /* 0x000fe200078e02ff */
[----:B------:R-:W-:-:S04]  /*1460*/  ISETP.GE.AND P1, PT, R5, R12, PT ;  /* 0x0000000c0500720c */ /* 0x000fc80003f26270 */
[----:B------:R-:W-:Y:S01]  /*1470*/  ISETP.GE.OR P1, PT, R7, R6, P1 ;  /* 0x000000060700720c */ /* 0x000fe20000f26670 */
[----:B------:R-:W-:-:S05]  /*1480*/  IMAD.HI.U32 R6, R5, R2, RZ ;  /* 0x0000000205067227 */ /* 0x000fca00078e00ff */
[----:B------:R-:W-:-:S04]  /*1490*/  SHF.R.U32.HI R6, RZ, R3, R6 ;  /* 0x00000003ff067219 */ /* 0x000fc80000011606 */
[----:B------:R-:W-:-:S03]  /*14a0*/  SEL R6, R5, R6, !P0 ;  /* 0x0000000605067207 */ /* 0x000fc60004000000 */
[----:B------:R-:W-:Y:S01]  /*14b0*/  @!P1 IMAD.HI.U32 R8, R7, R2, RZ ;  /* 0x0000000207089227 */ /* 0x000fe200078e00ff */
[----:B------:R-:W-:-:S04]  /*14c0*/  IADD3 R2, PT, PT, -R6, RZ, RZ ;  /* 0x000000ff06027210 */ /* 0x000fc80007ffe1ff */
[----:B------:R-:W-:Y:S01]  /*14d0*/  @!P1 SHF.R.U32.HI R8, RZ, R3, R8 ;  /* 0x00000003ff089219 */ /* 0x000fe20000011608 */
[----:B------:R-:W-:-:S03]  /*14e0*/  IMAD R2, R9, R2, R5 ;  /* 0x0000000209027224 */ /* 0x000fc600078e0205 */
[----:B------:R-:W-:Y:S02]  /*14f0*/  @!P1 SEL R3, R7, R8, !P0 ;  /* 0x0000000807039207 */ /* 0x000fe40004000000 */
[----:B------:R-:W-:-:S03]  /*1500*/  IADD3 R8, PT, PT, -R5, RZ, RZ ;  /* 0x000000ff05087210 */ /* 0x000fc60007ffe1ff */
[--C-:B------:R-:W-:Y:S02]  /*1510*/  @!P1 IMAD.IADD R6, R6, 0x1, -R3.reuse ;  /* 0x0000000106069824 */ /* 0x100fe400078e0a03 */
[----:B------:R-:W-:Y:S01]  /*1520*/  @!P1 IMAD R3, R2, R11, R3 ;  /* 0x0000000b02039224 */ /* 0x000fe200078e0203 */
[----:B------:R-:W-:Y:S01]  /*1530*/  IADD3 R2, PT, PT, -R7, RZ, RZ ;  /* 0x000000ff07027210 */ /* 0x000fe20007ffe1ff */
[----:B------:R-:W-:Y:S02]  /*1540*/  @!P1 IMAD R5, R6, R9, R7 ;  /* 0x0000000906059224 */ /* 0x000fe400078e0207 */
[----:B------:R-:W-:Y:S02]  /*1550*/  IMAD R8, R4, R8, R155 ;  /* 0x0000000804087224 */ /* 0x000fe400078e029b */
[----:B------:R-:W-:Y:S02]  /*1560*/  @!P1 IMAD.MOV.U32 R7, RZ, RZ, R3 ;  /* 0x000000ffff079224 */ /* 0x000fe400078e0003 */
[----:B------:R-:W-:-:S02]  /*1570*/  IMAD R2, R10, R2, R165 ;  /* 0x000000020a027224 */ /* 0x000fc400078e02a5 */
[----:B------:R-:W-:Y:S02]  /*1580*/  IMAD R155, R5, R4, R8 ;  /* 0x00000004059b7224 */ /* 0x000fe400078e0208 */
[----:B------:R-:W-:Y:S02]  /*1590*/  IMAD R165, R7, R10, R2 ;  /* 0x0000000a07a57224 */ /* 0x000fe400078e0202 */
.L_x_16:
[----:B------:R-:W1:Y:S01]  /*15a0*/  LDCU UR4, c[0x0][0xb30] ;  /* 0x00016600ff0477ac */ /* 0x000e620008000800 */
[----:B------:R-:W2:Y:S08]  /*15b0*/  S2UR UR37, SR_CgaCtaId ;  /* 0x00000000002579c3 */ /* 0x000eb00000008800 */
[----:B------:R-:W3:Y:S01]  /*15c0*/  LDC R72, c[0x0][0xb24] ;  /* 0x0002c900ff487b82 */ /* 0x000ee20000000800 */
[----:B-1----:R-:W-:-:S09]  /*15d0*/  UISETP.NE.AND UP1, UPT, UR4, 0x1, UPT ;  /* 0x000000010400788c */ /* 0x002fd2000bf25270 */
[----:B--2---:R-:W-:Y:S05]  /*15e0*/  BRA.U UP1, `(.L_x_17) ;  /* 0x0000000101407547 */ /* 0x004fea000b800000 */
[----:B------:R-:W1:Y:S08]  /*15f0*/  LDC.64 R4, c[0x0][0xb10] ;  /* 0x0002c400ff047b82 */ /* 0x000e700000000a00 */
[----:B------:R-:W2:Y:S08]  /*1600*/  LDC.64 R2, c[0x0][0xb18] ;  /* 0x0002c600ff027b82 */ /* 0x000eb00000000a00 */
[----:B------:R-:W4:Y:S08]  /*1610*/  LDC R6, c[0x0][0xb20] ;  /* 0x0002c800ff067b82 */ /* 0x000f300000000800 */
[----:B------:R-:W3:Y:S01]  /*1620*/  LDC R8, c[0x0][0xb0c] ;  /* 0x0002c300ff087b82 */ /* 0x000ee20000000800 */
[----:B-1----:R-:W-:-:S05]  /*1630*/  IMAD.HI.U32 R4, R165, R4, RZ ;  /* 0x00000004a5047227 */ /* 0x002fca00078e00ff */
[----:B------:R-:W-:Y:S01]  /*1640*/  SHF.R.U32.HI R4, RZ, R5, R4 ;  /* 0x00000005ff047219 */ /* 0x000fe20000011604 */
[----:B--2---:R-:W-:Y:S01]  /*1650*/  IMAD.HI.U32 R3, R155, R3, RZ ;  /* 0x000000039b037227 */ /* 0x004fe200078e00ff */
[----:B------:R-:W-:-:S04]  /*1660*/  ISETP.NE.AND P0, PT, R2, 0x1, PT ;  /* 0x000000010200780c */ /* 0x000fc80003f05270 */
[----:B----4-:R-:W-:-:S04]  /*1670*/  SHF.R.U32.HI R6, RZ, R6, R3 ;  /* 0x00000006ff067219 */ /* 0x010fc80000011603 */
[----:B------:R-:W-:Y:S02]  /*1680*/  SEL R3, R155, R6, !P0 ;  /* 0x000000069b037207 */ /* 0x000fe40004000000 */
[----:B---3--:R-:W-:-:S04]  /*1690*/  ISETP.NE.AND P1, PT, R8, 0x1, PT ;  /* 0x000000010800780c */ /* 0x008fc80003f25270 */
[----:B------:R-:W-:-:S05]  /*16a0*/  SEL R4, R165, R4, !P1 ;  /* 0x00000004a5047207 */ /* 0x000fca0004800000 */
[----:B------:R-:W-:Y:S02]  /*16b0*/  IMAD.IADD R5, R3, 0x1, -R4 ;  /* 0x0000000103057824 */ /* 0x000fe400078e0a04 */
[----:B------:R-:W-:Y:S02]  /*16c0*/  IMAD.IADD R3, R4, 0x1, -R3 ;  /* 0x0000000104037824 */ /* 0x000fe400078e0a03 */
[----:B------:R-:W-:Y:S02]  /*16d0*/  IMAD R165, R5, R8, R165 ;  /* 0x0000000805a57224 */ /* 0x000fe400078e02a5 */
[----:B------:R-:W-:-:S07]  /*16e0*/  IMAD R155, R3, R2, R155 ;  /* 0x00000002039b7224 */ /* 0x000fce00078e029b */
.L_x_17:
[----:B------:R-:W-:Y:S01]  /*16f0*/  BAR.SYNC.DEFER_BLOCKING 0x0 ;  /* 0x0000000000007b1d */ /* 0x000fe20000010000 */
[----:B------:R-:W-:Y:S01]  /*1700*/  UISETP.NE.AND UP1, UPT, UR8, 0x2, UPT ;  /* 0x000000020800788c */ /* 0x000fe2000bf25270 */
[----:B------:R-:W-:Y:S02]  /*1710*/  ISETP.NE.OR P5, PT, R0, 0x2, !P5 ;  /* 0x000000020000780c */ /* 0x000fe40006fa5670 */
[----:B------:R-:W-:-:S06]  /*1720*/  LOP3.LUT R2, R166, 0x1f, RZ, 0xc0, !PT ;  /* 0x0000001fa6027812 */ /* 0x000fcc00078ec0ff */
[----:B------:R-:W-:Y:S05]  /*1730*/  BRA.U UP1, `(.L_x_18) ;  /* 0x0000002101947547 */ /* 0x000fea000b800000 */
[----:B------:R-:W1:Y:S01]  /*1740*/  LDCU UR13, c[0x0][0x38c] ;  /* 0x00007180ff0d77ac */ /* 0x000e620008000800 */
[----:B------:R-:W2:Y:S01]  /*1750*/  LDC R9, c[0x0][0x370] ;  /* 0x0000dc00ff097b82 */ /* 0x000ea20000000800 */
[----:B------:R-:W-:Y:S01]  /*1760*/  PLOP3.LUT P1, PT, PT, PT, UP2, 0x80, 0x8 ;  /* 0x000000000008781c */ /* 0x000fe20003f2f028 */
[----:B------:R-:W-:Y:S01]  /*1770*/  IMAD.MOV.U32 R15, RZ, RZ, 0x1 ;  /* 0x00000001ff0f7424 */ /* 0x000fe200078e00ff */
[----:B------:R-:W-:Y:S01]  /*1780*/  ISETP.EQ.OR P4, PT, R2, RZ, P5 ;  /* 0x000000ff0200720c */ /* 0x000fe20002f82670 */
[----:B------:R-:W-:Y:S01]  /*1790*/  IMAD.MOV.U32 R14, RZ, RZ, RZ ;  /* 0x000000ffff0e7224 */ /* 0x000fe200078e00ff */
[----:B------:R-:W-:Y:S02]  /*17a0*/  PLOP3.LUT P1, PT, P1, PT, PT, 0x8, 0x80 ;  /* 0x000000000080781c */ /* 0x000fe40000f2e170 */
[----:B------:R-:W-:Y:S01]  /*17b0*/  CS2R R12, SRZ ;  /* 0x00000000000c7805 */ /* 0x000fe2000001ff00 */
[----:B------:R-:W-:Y:S01]  /*17c0*/  IMAD.MOV.U32 R10, RZ, RZ, 0x1 ;  /* 0x00000001ff0a7424 */ /* 0x000fe200078e00ff */
[----:B------:R-:W4:Y:S01]  /*17d0*/  LDC R0, c[0x0][0x374] ;  /* 0x0000dd00ff007b82 */ /* 0x000f220000000800 */
[----:B------:R-:W2:Y:S01]  /*17e0*/  LDCU.64 UR22, c[0x0][0x348] ;  /* 0x00006900ff1677ac */ /* 0x000ea20008000a00 */
[----:B------:R-:W-:Y:S01]  /*17f0*/  UMOV UR6, URZ ;  /* 0x000000ff00067c82 */ /* 0x000fe20008000000 */
[----:B-1----:R-:W-:-:S04]  /*1800*/  UIADD3 UR5, UPT, UPT, UR13, 0x1f, URZ ;  /* 0x0000001f0d057890 */ /* 0x002fc8000fffe0ff */
[----:B------:R-:W-:-:S04]  /*1810*/  USHF.R.S32.HI UR4, URZ, 0x1f, UR5 ;  /* 0x0000001fff047899 */ /* 0x000fc80008011405 */
[----:B------:R-:W-:-:S04]  /*1820*/  ULEA.HI UR4, UR4, UR5, URZ, 0x5 ;  /* 0x0000000504047291 */ /* 0x000fc8000f8f28ff */
[----:B------:R-:W-:Y:S02]  /*1830*/  USHF.R.S32.HI UR15, URZ, 0x5, UR4 ;  /* 0x00000005ff0f7899 */ /* 0x000fe40008011404 */
[----:B------:R-:W-:Y:S02]  /*1840*/  UIADD3 UR4, UPT, UPT, UR13, -0x1, URZ ;  /* 0xffffffff0d047890 */ /* 0x000fe4000fffe0ff */
[----:B------:R-:W-:Y:S02]  /*1850*/  UISETP.LT.U32.AND UP0, UPT, UR15, 0x22, UPT ;  /* 0x000000220f00788c */ /* 0x000fe4000bf01070 */
[----:B------:R-:W-:Y:S02]  /*1860*/  UISETP.GE.U32.AND UP1, UPT, UR4, -0x3f, UPT ;  /* 0xffffffc10400788c */ /* 0x000fe4000bf26070 */
[----:B------:R-:W-:Y:S02]  /*1870*/  USEL UR14, UR15, 0x22, UP0 ;  /* 0x000000220f0e7887 */ /* 0x000fe40008000000 */
[----:B------:R-:W-:-:S02]  /*1880*/  UIADD3 UR13, UPT, UPT, UR13, 0x3e, URZ ;  /* 0x0000003e0d0d7890 */ /* 0x000fc4000fffe0ff */
[----:B------:R-:W-:Y:S02]  /*1890*/  UIADD3 UR5, UPT, UPT, UR14, -0x1, URZ ;  /* 0xffffffff0e057890 */ /* 0x000fe4000fffe0ff */
[----:B------:R-:W-:-:S03]  /*18a0*/  UIADD3 UR7, UPT, UPT, UR15, -UR14, URZ ;  /* 0x8000000e0f077290 */ /* 0x000fc6000fffe0ff */
[----:B------:R-:W-:-:S04]  /*18b0*/  @UP1 UIADD3 UR5, UPT, UPT, UR14, URZ, URZ ;  /* 0x000000ff0e051290 */ /* 0x000fc8000fffe0ff */
[----:B--2---:R-:W-:-:S12]  /*18c0*/  UIADD3 UR5, UPT, UPT, UR5, 0x1, URZ ;  /* 0x0000000105057890 */ /* 0x004fd8000fffe0ff */
.L_x_36:
[----:B------:R-:W-:Y:S01]  /*18d0*/  UISETP.NE.AND UP0, UPT, UR37, URZ, UPT ;  /* 0x000000ff2500728c */ /* 0x000fe2000bf05270 */
[----:B------:R-:W1:Y:S08]  /*18e0*/  S2UR UR37, SR_CgaCtaId ;  /* 0x00000000002579c3 */ /* 0x000e700000008800 */
[----:B------:R-:W-:Y:S05]  /*18f0*/  BRA.U UP0, `(.L_x_19) ;  /* 0x0000000100347547 */ /* 0x000fea000b800000 */
[----:B------:R-:W2:Y:S01]  /*1900*/  S2R R2, SR_CgaCtaId ;  /* 0x0000000000027919 */ /* 0x000ea20000008800 */
[----:B------:R-:W-:-:S04]  /*1910*/  MOV R3, 0x400 ;  /* 0x0000040000037802 */ /* 0x000fc80000000f00 */
[----:B--2---:R-:W-:Y:S02]  /*1920*/  LEA R3, R2, R3, 0x18 ;  /* 0x0000000302037211 */ /* 0x004fe400078ec0ff */
[----:B------:R-:W-:-:S03]  /*1930*/  SHF.L.U32 R2, R10, 0x1f, RZ ;  /* 0x0000001f0a027819 */ /* 0x000fc600000006ff */
[----:B------:R-:W-:-:S04]  /*1940*/  IMAD R3, R12, 0x8, R3 ;  /* 0x000000080c037824 */ /* 0x000fc800078e0203 */
[----:B------:R-:W2:Y:S02]  /*1950*/  SYNCS.PHASECHK.TRANS64.TRYWAIT P0, [R3+URZ+0x2b0], R2 ;  /* 0x0002b002030075a7 */ /* 0x000ea400080011ff */
[----:B--2---:R-:W-:Y:S05]  /*1960*/  @!P0 BRA `(.L_x_20) ;  /* 0x0000006000d48947 */ /* 0x004fea0003800000 */
.L_x_126:
[----:B------:R-:W-:Y:S01]  /*1970*/  VIADD R12, R12, 0x1 ;  /* 0x000000010c0c7836 */ /* 0x000fe20000000000 */
[----:B------:R2:W-:Y:S04]  /*1980*/  SYNCS.ARRIVE.TRANS64.A1T0 RZ, [R3+URZ+0x2a0], RZ ;  /* 0x0002a0ff03ff79a7 */ /* 0x0005e800081000ff */
[----:B------:R-:W-:-:S04]  /*1990*/  ISETP.NE.AND P0, PT, R12, 0x2, PT ;  /* 0x000000020c00780c */ /* 0x000fc80003f05270 */
[----:B------:R-:W-:Y:S02]  /*19a0*/  SEL R12, R12, RZ, P0 ;  /* 0x000000ff0c0c7207 */ /* 0x000fe40000000000 */
[----:B--2---:R-:W-:-:S04]  /*19b0*/  SEL R3, RZ, 0x1, P0 ;  /* 0x00000001ff037807 */ /* 0x004fc80000000000 */
[----:B------:R-:W-:-:S07]  /*19c0*/  LOP3.LUT R10, R10, R3, RZ, 0x3c, !PT ;  /* 0x000000030a0a7212 */ /* 0x000fce00078e3cff */
.L_x_19:
[----:B------:R-:W-:Y:S01]  /*19d0*/  UMOV UR4, 0x400 ;  /* 0x0000040000047882 */ /* 0x000fe20000000000 */
[----:B------:R-:W-:Y:S01]  /*19e0*/  SHF.L.U32 R2, R15, 0x1f, RZ ;  /* 0x0000001f0f027819 */ /* 0x000fe200000006ff */
[----:B-1----:R-:W-:Y:S01]  /*19f0*/  ULEA UR4, UR37, UR4, 0x18 ;  /* 0x0000000425047291 */ /* 0x002fe2000f8ec0ff */
[----:B------:R-:W-:Y:S01]  /*1a00*/  R2UR UR35, R165 ;  /* 0x00000000a52372ca */ /* 0x000fe200000e0000 */
[----:B------:R-:W-:Y:S01]  /*1a10*/  UISETP.GE.U32.AND UP0, UPT, UR13, 0x3f, UPT ;  /* 0x0000003f0d00788c */ /* 0x000fe2000bf06070 */
[----:B------:R-:W-:Y:S01]  /*1a20*/  R2UR UR11, R155 ;  /* 0x000000009b0b72ca */ /* 0x000fe200000e0000 */
[----:B------:R-:W-:Y:S01]  /*1a30*/  ULEA UR8, UR6, UR4, 0x3 ;  /* 0x0000000406087291 */ /* 0x000fe2000f8e18ff */
[----:B------:R-:W-:-:S08]  /*1a40*/  UMOV UR24, URZ ;  /* 0x000000ff00187c82 */ /* 0x000fd00008000000 */
[----:B------:R1:W2:Y:S01]  /*1a50*/  SYNCS.PHASECHK.TRANS64.TRYWAIT P0, [UR8+0x110], R2 ;  /* 0x00011002ff0075a7 */ /* 0x0002a20008001108 */
[----:B------:R-:W-:Y:S02]  /*1a60*/  USHF.L.U32 UR35, UR35, 0x7, URZ ;  /* 0x0000000723237899 */ /* 0x000fe400080006ff */
[----:B------:R-:W-:Y:S01]  /*1a70*/  USHF.L.U32 UR11, UR11, 0x6, URZ ;  /* 0x000000060b0b7899 */ /* 0x000fe200080006ff */
[----:B------:R-:W-:Y:S11]  /*1a80*/  BRA.U !UP0, `(.L_x_21) ;  /* 0x0000000108a87547 */ /* 0x000ff6000b800000 */
[----:B------:R-:W-:Y:S01]  /*1a90*/  UMOV UR16, URZ ;  /* 0x000000ff00107c82 */ /* 0x000fe20008000000 */
[----:B------:R-:W-:-:S05]  /*1aa0*/  UMOV UR17, UR6 ;  /* 0x0000000600117c82 */ /* 0x000fca0008000000 */
.L_x_26:
[----:B-1----:R-:W-:Y:S01]  /*1ab0*/  ULEA UR33, UR17, UR4, 0x3 ;  /* 0x0000000411217291 */ /* 0x002fe2000f8e18ff */
[----:B--2---:R-:W-:Y:S01]  /*1ac0*/  @!P5 MOV R3, 0x1800 ;  /* 0x000018000003d802 */ /* 0x004fe20000000f00 */
[----:B--2---:R-:W-:Y:S10]  /*1ad0*/  @P0 BRA `(.L_x_22) ;  /* 0x00000000000c0947 */ /* 0x004ff40003800000 */
[----:B------:R-:W-:-:S04]  /*1ae0*/  SHF.L.U32 R5, R15, 0x1f, RZ ;  /* 0x0000001f0f057819 */ /* 0x000fc800000006ff */
[----:B------:R-:W2:Y:S02]  /*1af0*/  SYNCS.PHASECHK.TRANS64.TRYWAIT P0, [UR33+0x110], R5 ;  /* 0x00011005ff0075a7 */ /* 0x000ea40008001121 */
[----:B--2---:R-:W-:Y:S05]  /*1b00*/  @!P0 BRA `(.L_x_23) ;  /* 0x0000006000808947 */ /* 0x004fea0003800000 */
.L_x_22:
[----:B------:R2:W-:Y:S01]  /*1b10*/  @!P5 SYNCS.ARRIVE.TRANS64 RZ, [UR33], R3 ;  /* 0x00000003ffffd9a7 */ /* 0x0005e20008000021 */
[----:B------:R-:W-:Y:S04]  /*1b20*/  BSSY.RECONVERGENT B0, `(.L_x_24) ;  /* 0x0000003000007945 */ /* 0x000fe80003800200 */
[----:B------:R-:W-:Y:S05]  /*1b30*/  @P4 BRA `(.L_x_25) ;  /* 0x0000000000044947 */ /* 0x000fea0003800000 */
[----:B------:R-:W-:Y:S05]  /*1b40*/  BPT.TRAP 0x1 ;  /* 0x000000040000795c */ /* 0x000fea0000300000 */
.L_x_25:
[----:B------:R-:W-:Y:S05]  /*1b50*/  BSYNC.RECONVERGENT B0 ;  /* 0x0000000000007941 */ /* 0x000fea0003800200 */
.L_x_24:
[----:B------:R-:W-:Y:S02]  /*1b60*/  UIADD3 UR6, UPT, UPT, UR17, 0x1, URZ ;  /* 0x0000000111067890 */ /* 0x000fe4000fffe0ff */
[----:B------:R-:W-:Y:S02]  /*1b70*/  ULEA UR32, UR17, UR4, 0xc ;  /* 0x0000000411207291 */ /* 0x000fe4000f8e60ff */
[----:B------:R-:W-:Y:S02]  /*1b80*/  UISETP.NE.AND UP0, UPT, UR6, 0x22, UPT ;  /* 0x000000220600788c */ /* 0x000fe4000bf05270 */
[----:B------:R-:W-:Y:S02]  /*1b90*/  UIADD3 UR26, UP1, UPT, UR22, 0x80, URZ ;  /* 0x00000080161a7890 */ /* 0x000fe4000ff3e0ff */
[----:B------:R-:W-:Y:S02]  /*1ba0*/  USEL UR9, URZ, 0x1, UP0 ;  /* 0x00000001ff097887 */ /* 0x000fe40008000000 */
[----:B------:R-:W-:-:S02]  /*1bb0*/  USEL UR6, UR6, URZ, UP0 ;  /* 0x000000ff06067287 */ /* 0x000fc40008000000 */
[----:B------:R-:W-:Y:S02]  /*1bc0*/  UIADD3 UR20, UP0, UPT, UR22, 0x180, URZ ;  /* 0x0000018016147890 */ /* 0x000fe4000ff1e0ff */
[----:B------:R-:W-:Y:S01]  /*1bd0*/  ULEA UR8, UR6, UR4, 0x3 ;  /* 0x0000000406087291 */ /* 0x000fe2000f8e18ff */
[----:B------:R-:W-:Y:S01]  /*1be0*/  LOP3.LUT R15, R15, UR9, RZ, 0x3c, !PT ;  /* 0x000000090f0f7c12 */ /* 0x000fe2000f8e3cff */
[----:B------:R-:W-:Y:S02]  /*1bf0*/  USHF.L.U32 UR34, UR16, 0x5, URZ ;  /* 0x0000000510227899 */ /* 0x000fe400080006ff */
[----:B------:R-:W-:Y:S01]  /*1c00*/  UIADD3.X UR27, UPT, UPT, URZ, UR23, URZ, UP1, !UPT ;  /* 0x00000017ff1b7290 */ /* 0x000fe20008ffe4ff */
[----:B-1----:R-:W-:Y:S01]  /*1c10*/  SHF.L.U32 R2, R15, 0x1f, RZ ;  /* 0x0000001f0f027819 */ /* 0x002fe200000006ff */
[----:B------:R-:W-:Y:S02]  /*1c20*/  UIADD3 UR32, UPT, UPT, UR32, 0x4600, URZ ;  /* 0x0000460020207890 */ /* 0x000fe4000fffe0ff */
[----:B------:R-:W-:Y:S01]  /*1c30*/  UIADD3.X UR21, UPT, UPT, URZ, UR23, URZ, UP0, !UPT ;  /* 0x00000017ff157290 */ /* 0x000fe200087fe4ff */
[----:B------:R1:W1:Y:S01]  /*1c40*/  SYNCS.PHASECHK.TRANS64.TRYWAIT P0, [UR8+0x110], R2 ;  /* 0x00011002ff0075a7 */ /* 0x0002620008001108 */
[----:B------:R-:W-:Y:S01]  /*1c50*/  ULEA UR8, UR17, UR4, 0xb ;  /* 0x0000000411087291 */ /* 0x000fe2000f8e58ff */
[----:B------:R-:W-:Y:S01]  /*1c60*/  UMOV UR18, 0x0 ;  /* 0x0000000000127882 */ /* 0x000fe20000000000 */
[----:B------:R-:W-:-:S02]  /*1c70*/  UMOV UR19, 0x10000000 ;  /* 0x1000000000137882 */ /* 0x000fc40000000000 */
[----:B------:R-:W-:Y:S01]  /*1c80*/  UIADD3 UR8, UPT, UPT, UR8, 0x26600, URZ ;  /* 0x0002660008087890 */ /* 0x000fe2000fffe0ff */
[----:B------:R1:W-:Y:S01]  /*1c90*/  UTMALDG.3D [UR32], [UR26], desc[UR18] ;  /* 0x000012201a0075b4 */ /* 0x0003e20008011000 */
[----:B------:R-:W-:Y:S01]  /*1ca0*/  UMOV UR12, UR36 ;  /* 0x00000024000c7c82 */ /* 0x000fe20008000000 */
[----:B------:R-:W-:Y:S01]  /*1cb0*/  UMOV UR9, UR33 ;  /* 0x0000002100097c82 */ /* 0x000fe20008000000 */
[----:B------:R-:W-:Y:S01]  /*1cc0*/  UMOV UR10, UR34 ;  /* 0x00000022000a7c82 */ /* 0x000fe20008000000 */
[----:B------:R-:W-:Y:S01]  /*1cd0*/  UIADD3 UR16, UPT, UPT, UR16, 0x1, URZ ;  /* 0x0000000110107890 */ /* 0x000fe2000fffe0ff */
[----:B------:R-:W-:Y:S01]  /*1ce0*/  UMOV UR24, UR5 ;  /* 0x0000000500187c82 */ /* 0x000fe20008000000 */
[----:B------:R-:W-:Y:S02]  /*1cf0*/  UMOV UR17, UR6 ;  /* 0x0000000600117c82 */ /* 0x000fe40008000000 */
[----:B------:R1:W-:Y:S01]  /*1d00*/  UTMALDG.3D [UR8], [UR20], desc[UR18] ;  /* 0x00001208140075b4 */ /* 0x0003e20008011000 */
[----:B------:R-:W-:-:S09]  /*1d10*/  UISETP.NE.AND UP0, UPT, UR16, UR5, UPT ;  /* 0x000000051000728c */ /* 0x000fd2000bf05270 */
[----:B------:R-:W-:Y:S05]  /*1d20*/  BRA.U UP0, `(.L_x_26) ;  /* 0xfffffffd00607547 */ /* 0x000fea000b83ffff */
.L_x_21:
[----:B-1----:R-:W-:Y:S01]  /*1d30*/  ULEA UR8, UR6, UR4, 0x3 ;  /* 0x0000000406087291 */ /* 0x002fe2000f8e18ff */
[----:B------:R-:W-:Y:S01]  /*1d40*/  SHF.L.U32 R2, R15, 0x1f, RZ ;  /* 0x0000001f0f027819 */ /* 0x000fe200000006ff */
[----:B------:R-:W-:Y:S01]  /*1d50*/  @!P1 SYNCS.ARRIVE.TRANS64.A1T0 RZ, [UR4+0x238], RZ ;  /* 0x000238ffffff99a7 */ /* 0x000fe20008100004 */
[----:B------:R-:W-:-:S06]  /*1d60*/  UISETP.GT.AND UP0, UPT, UR15, UR14, UPT ;  /* 0x0000000e0f00728c */ /* 0x000fcc000bf04270 */
[----:B--2---:R1:W2:Y:S03]  /*1d70*/  SYNCS.PHASECHK.TRANS64.TRYWAIT P0, [UR8+0x110], R2 ;  /* 0x00011002ff0075a7 */ /* 0x0042a60008001108 */
[----:B------:R-:W-:Y:S05]  /*1d80*/  BRA.U !UP0, `(.L_x_27) ;  /* 0x0000000108ac7547 */ /* 0x000fea000b800000 */
[----:B------:R-:W-:Y:S01]  /*1d90*/  UIADD3 UR21, UPT, UPT, UR7, UR24, URZ ;  /* 0x0000001807157290 */ /* 0x000fe2000fffe0ff */
[----:B------:R-:W-:-:S11]  /*1da0*/  UMOV UR25, UR6 ;  /* 0x0000000600197c82 */ /* 0x000fd60008000000 */
.L_x_32:
[----:B-1----:R-:W-:Y:S01]  /*1db0*/  ULEA UR17, UR25, UR4, 0x3 ;  /* 0x0000000419117291 */ /* 0x002fe2000f8e18ff */
[----:B--2---:R-:W-:Y:S01]  /*1dc0*/  @!P5 MOV R3, 0x1800 ;  /* 0x000018000003d802 */ /* 0x004fe20000000f00 */
[----:B--2---:R-:W-:Y:S10]  /*1dd0*/  @P0 BRA `(.L_x_28) ;  /* 0x00000000000c0947 */ /* 0x004ff40003800000 */
[----:B------:R-:W-:-:S04]  /*1de0*/  SHF.L.U32 R5, R15, 0x1f, RZ ;  /* 0x0000001f0f057819 */ /* 0x000fc800000006ff */
[----:B------:R-:W2:Y:S02]  /*1df0*/  SYNCS.PHASECHK.TRANS64.TRYWAIT P0, [UR17+0x110], R5 ;  /* 0x00011005ff0075a7 */ /* 0x000ea40008001111 */
[----:B--2---:R-:W-:Y:S05]  /*1e00*/  @!P0 BRA `(.L_x_29) ;  /* 0x0000005c00d88947 */ /* 0x004fea0003800000 */
.L_x_28:
[----:B------:R2:W-:Y:S01]  /*1e10*/  @!P5 SYNCS.ARRIVE.TRANS64 RZ, [UR17], R3 ;  /* 0x00000003ffffd9a7 */ /* 0x0005e20008000011 */
[----:B------:R-:W-:Y:S04]  /*1e20*/  BSSY.RECONVERGENT B0, `(.L_x_30) ;  /* 0x0000003000007945 */ /* 0x000fe80003800200 */
[----:B------:R-:W-:Y:S05]  /*1e30*/  @P4 BRA `(.L_x_31) ;  /* 0x0000000000044947 */ /* 0x000fea0003800000 */
[----:B------:R-:W-:Y:S05]  /*1e40*/  BPT.TRAP 0x1 ;  /* 0x000000040000795c */ /* 0x000fea0000300000 */
.L_x_31:
[----:B------:R-:W-:Y:S05]  /*1e50*/  BSYNC.RECONVERGENT B0 ;  /* 0x0000000000007941 */ /* 0x000fea0003800200 */
.L_x_30:
        /* <DEDUP_REMOVED lines=10> */
[----:B------:R-:W-:Y:S01]  /*1f00*/  UIADD3 UR16, UPT, UPT, UR16, 0x4600, URZ ;  /* 0x0000460010107890 */ /* 0x000fe2000fffe0ff */
[----:B-1----:R-:W-:Y:S01]  /*1f10*/  SHF.L.U32 R2, R15, 0x1f, RZ ;  /* 0x0000001f0f027819 */ /* 0x002fe200000006ff */
[----:B------:R-:W-:Y:S02]  /*1f20*/  UIADD3.X UR31, UPT, UPT, URZ, UR23, URZ, UP1, !UPT ;  /* 0x00000017ff1f7290 */ /* 0x000fe40008ffe4ff */
[----:B------:R-:W-:Y:S01]  /*1f30*/  UIADD3.X UR29, UPT, UPT, URZ, UR23, URZ, UP0, !UPT ;  /* 0x00000017ff1d7290 */ /* 0x000fe200087fe4ff */
[----:B------:R1:W1:Y:S01]  /*1f40*/  SYNCS.PHASECHK.TRANS64.TRYWAIT P0, [UR8+0x110], R2 ;  /* 0x00011002ff0075a7 */ /* 0x0002620008001108 */
[----:B------:R-:W-:Y:S01]  /*1f50*/  ULEA UR8, UR25, UR4, 0xb ;  /* 0x0000000419087291 */ /* 0x000fe2000f8e58ff */
[----:B------:R-:W-:Y:S01]  /*1f60*/  UMOV UR26, 0x0 ;  /* 0x00000000001a7882 */ /* 0x000fe20000000000 */
[----:B------:R-:W-:-:S02]  /*1f70*/  UMOV UR27, 0x10000000 ;  /* 0x10000000001b7882 */ /* 0x000fc40000000000 */
[----:B------:R-:W-:Y:S01]  /*1f80*/  UIADD3 UR8, UPT, UPT, UR8, 0x26600, URZ ;  /* 0x0002660008087890 */ /* 0x000fe2000fffe0ff */
[----:B------:R-:W-:Y:S01]  /*1f90*/  UMOV UR19, UR35 ;  /* 0x0000002300137c82 */ /* 0x000fe20008000000 */
[----:B------:R-:W-:Y:S01]  /*1fa0*/  UMOV UR20, UR36 ;  /* 0x0000002400147c82 */ /* 0x000fe20008000000 */
[----:B------:R-:W-:Y:S01]  /*1fb0*/  UMOV UR12, UR36 ;  /* 0x00000024000c7c82 */ /* 0x000fe20008000000 */
[----:B------:R-:W-:Y:S01]  /*1fc0*/  UMOV UR9, UR17 ;  /* 0x0000001100097c82 */ /* 0x000fe20008000000 */
[----:B------:R-:W-:Y:S01]  /*1fd0*/  UMOV UR10, UR18 ;  /* 0x00000012000a7c82 */ /* 0x000fe20008000000 */
[----:B------:R1:W-:Y:S01]  /*1fe0*/  UTMALDG.3D [UR16], [UR30], desc[UR26] ;  /* 0x00001a101e0075b4 */ /* 0x0003e20008011000 */
[----:B------:R-:W-:Y:S01]  /*1ff0*/  UIADD3 UR24, UPT, UPT, UR24, 0x1, URZ ;  /* 0x0000000118187890 */ /* 0x000fe2000fffe0ff */
[----:B------:R-:W-:-:S03]  /*2000*/  UMOV UR25, UR6 ;  /* 0x0000000600197c82 */ /* 0x000fc60008000000 */
[----:B------:R-:W-:Y:S01]  /*2010*/  UISETP.NE.AND UP0, UPT, UR24, UR21, UPT ;  /* 0x000000151800728c */ /* 0x000fe2000bf05270 */
[----:B------:R1:W-:Y:S08]  /*2020*/  UTMALDG.3D [UR8], [UR28], desc[UR26] ;  /* 0x00001a081c0075b4 */ /* 0x0003f00008011000 */
[----:B------:R-:W-:Y:S05]  /*2030*/  BRA.U UP0, `(.L_x_32) ;  /* 0xfffffffd005c7547 */ /* 0x000fea000b83ffff */
.L_x_27:
[C---:B-1----:R-:W-:Y:S01]  /*2040*/  LEA R2, R14.reuse, UR4, 0x3 ;  /* 0x000000040e027c11 */ /* 0x042fe2000f8e18ff */
[----:B------:R-:W-:Y:S01]  /*2050*/  NOP ;  /* 0x0000000000007918 */ /* 0x000fe20000000000 */
[----:B--2---:R-:W-:Y:S02]  /*2060*/  SHF.L.U32 R3, R13, 0x1f, RZ ;  /* 0x0000001f0d037819 */ /* 0x004fe400000006ff */
[----:B------:R-:W-:Y:S02]  /*2070*/  LEA R4, R14, UR4, 0x4 ;  /* 0x000000040e047c11 */ /* 0x000fe4000f8e20ff */
[----:B------:R-:W1:Y:S02]  /*2080*/  SYNCS.PHASECHK.TRANS64.TRYWAIT P0, [R2+URZ+0x240], R3 ;  /* 0x00024003020075a7 */ /* 0x000e6400080011ff */
[----:B-1----:R-:W-:Y:S05]  /*2090*/  @!P0 BRA `(.L_x_33) ;  /* 0x0000005c004c8947 */ /* 0x002fea0003800000 */
.L_x_129:
[----:B------:R-:W2:Y:S01]  /*20a0*/  LDS.128 R4, [R4+0x2d0] ;  /* 0x0002d00004047984 */ /* 0x000ea20000000c00 */
[----:B---3--:R-:W-:Y:S01]  /*20b0*/  ISETP.GE.AND P0, PT, R72, 0x1, PT ;  /* 0x000000014800780c */ /* 0x008fe20003f06270 */
[----:B-1----:R-:W-:Y:S01]  /*20c0*/  VIADD R2, R2, 0x250 ;  /* 0x0000025002027836 */ /* 0x002fe20000000000 */
[----:B------:R-:W-:Y:S01]  /*20d0*/  @!PT LDS RZ, [RZ] ;  /* 0x00000000fffff984 */ /* 0x000fe20000000800 */
[----:B------:R-:W-:Y:S01]  /*20e0*/  @!PT LDS RZ, [RZ] ;  /* 0x00000000fffff984 */ /* 0x000fe20000000800 */
[----:B------:R-:W-:Y:S01]  /*20f0*/  @!PT LDS RZ, [RZ] ;  /* 0x00000000fffff984 */ /* 0x000fe20000000800 */
[----:B------:R-:W-:Y:S01]  /*2100*/  @!PT LDS RZ, [RZ] ;  /* 0x00000000fffff984 */ /* 0x000fe20000000800 */
[----:B------:R1:W-:Y:S06]  /*2110*/  MEMBAR.ALL.CTA ;  /* 0x0000000000007992 */ /* 0x0003ec0000008000 */
[----:B-1----:R-:W1:Y:S01]  /*2120*/  FENCE.VIEW.ASYNC.S ;  /* 0x00000000000073c6 */ /* 0x002e620000000000 */
[----:B------:R-:W-:-:S04]  /*2130*/  PRMT R2, RZ, 0x654, R2 ;  /* 0x00000654ff027816 */ /* 0x000fc80000000002 */
[----:B-1----:R1:W-:Y:S01]  /*2140*/  SYNCS.ARRIVE.TRANS64.RED.A1T0 RZ, [R2+URZ], RZ ;  /* 0x000000ff02ff79a7 */ /* 0x0023e200081004ff */
[----:B--2---:R-:W-:-:S13]  /*2150*/  LOP3.LUT P2, RZ, R6, 0x1, RZ, 0xc0, !PT ;  /* 0x0000000106ff7812 */ /* 0x004fda000784c0ff */
[----:B------:R-:W-:Y:S01]  /*2160*/  @P2 SHF.R.U32.HI R3, RZ, 0x10, R5 ;  /* 0x00000010ff032819 */ /* 0x000fe20000011605 */
[----:B------:R-:W-:Y:S01]  /*2170*/  VOTEU.ANY UP0, P2 ;  /* 0x0000000000ff7886 */ /* 0x000fe20001000100 */
[----:B------:R-:W-:Y:S02]  /*2180*/  @P2 MOV R11, R4 ;  /* 0x00000004000b2202 */ /* 0x000fe40000000f00 */
[----:B------:R-:W-:Y:S02]  /*2190*/  @P2 R2UR.BROADCAST UR8, R3 ;  /* 0x00000000030822ca */ /* 0x000fe400008e0000 */
[----:B------:R-:W-:-:S11]  /*21a0*/  @P2 LOP3.LUT R8, R5, 0xffff, RZ, 0xc0, !PT ;  /* 0x0000ffff05082812 */ /* 0x000fd600078ec0ff */
[----:B------:R-:W-:Y:S01]  /*21b0*/  @UP0 UMOV UR36, UR8 ;  /* 0x0000000800240c82 */ /* 0x000fe20008000000 */
[----:B-1----:R-:W-:Y:S05]  /*21c0*/  @!P0 BRA `(.L_x_34) ;  /* 0x0000000000b88947 */ /* 0x002fea0003800000 */
[----:B------:R-:W4:Y:S01]  /*21d0*/  LDC.64 R4, c[0x0][0xb18] ;  /* 0x0002c600ff047b82 */ /* 0x000f220000000a00 */
[----:B------:R-:W-:-:S07]  /*21e0*/  ISETP.NE.AND P3, PT, R72, 0x1, PT ;  /* 0x000000014800780c */ /* 0x000fce0003f65270 */
[----:B------:R-:W1:Y:S08]  /*21f0*/  LDC.64 R6, c[0x0][0xb10] ;  /* 0x0002c400ff067b82 */ /* 0x000e700000000a00 */
[----:B------:R-:W2:Y:S08]  /*2200*/  LDC R16, c[0x0][0xb20] ;  /* 0x0002c800ff107b82 */ /* 0x000eb00000000800 */
[----:B------:R-:W3:Y:S01]  /*2210*/  LDC R18, c[0x0][0xb0c] ;  /* 0x0002c300ff127b82 */ /* 0x000ee20000000800 */
[----:B----4-:R-:W-:Y:S01]  /*2220*/  IMAD.HI.U32 R17, R0, R5, RZ ;  /* 0x0000000500117227 */ /* 0x010fe200078e00ff */
[----:B------:R-:W-:-:S03]  /*2230*/  ISETP.NE.AND P0, PT, R4, 0x1, PT ;  /* 0x000000010400780c */ /* 0x000fc60003f05270 */
[----:B------:R-:W-:-:S03]  /*2240*/  IMAD.HI.U32 R5, R8, R5, RZ ;  /* 0x0000000508057227 */ /* 0x000fc600078e00ff */
[----:B------:R-:W4:Y:S01]  /*2250*/  LDC.64 R2, c[0x0][0xb28] ;  /* 0x0002ca00ff027b82 */ /* 0x000f220000000a00 */
[----:B-1----:R-:W-:-:S04]  /*2260*/  IMAD.HI.U32 R20, R9, R6, RZ ;  /* 0x0000000609147227 */ /* 0x002fc800078e00ff */
[----:B------:R-:W-:Y:S01]  /*2270*/  IMAD.HI.U32 R22, R11, R6, RZ ;  /* 0x000000060b167227 */ /* 0x000fe200078e00ff */
[----:B------:R-:W-:Y:S02]  /*2280*/  SHF.R.U32.HI R20, RZ, R7, R20 ;  /* 0x00000007ff147219 */ /* 0x000fe40000011614 */
[-C--:B--2---:R-:W-:Y:S02]  /*2290*/  SHF.R.U32.HI R17, RZ, R16.reuse, R17 ;  /* 0x00000010ff117219 */ /* 0x084fe40000011611 */
[----:B------:R-:W-:Y:S02]  /*22a0*/  SHF.R.U32.HI R5, RZ, R16, R5 ;  /* 0x00000010ff057219 */ /* 0x000fe40000011605 */
[----:B------:R-:W-:Y:S02]  /*22b0*/  SEL R17, R0, R17, !P0 ;  /* 0x0000001100117207 */ /* 0x000fe40004000000 */
[----:B------:R-:W-:Y:S02]  /*22c0*/  SHF.R.U32.HI R22, RZ, R7, R22 ;  /* 0x00000007ff167219 */ /* 0x000fe40000011616 */
[----:B---3--:R-:W-:-:S02]  /*22d0*/  ISETP.NE.AND P1, PT, R18, 0x1, PT ;  /* 0x000000011200780c */ /* 0x008fc40003f25270 */
[----:B------:R-:W-:Y:S02]  /*22e0*/  SEL R5, R8, R5, !P0 ;  /* 0x0000000508057207 */ /* 0x000fe40004000000 */
[----:B------:R-:W-:Y:S02]  /*22f0*/  SEL R19, R9, R20, !P1 ;  /* 0x0000001409137207 */ /* 0x000fe40004800000 */
[----:B------:R-:W-:Y:S01]  /*2300*/  SEL R7, R11, R22, !P1 ;  /* 0x000000160b077207 */ /* 0x000fe20004800000 */
[----:B----4-:R-:W-:-:S04]  /*2310*/  IMAD.HI.U32 R20, R17, R2, RZ ;  /* 0x0000000211147227 */ /* 0x010fc800078e00ff */
[----:B------:R-:W-:Y:S01]  /*2320*/  IMAD.HI.U32 R6, R19, R2, RZ ;  /* 0x0000000213067227 */ /* 0x000fe200078e00ff */
[----:B------:R-:W-:-:S04]  /*2330*/  @P3 SHF.R.U32.HI R17, RZ, R3, R20 ;  /* 0x00000003ff113219 */ /* 0x000fc80000011614 */
[----:B------:R-:W-:Y:S01]  /*2340*/  @P3 SHF.R.U32.HI R19, RZ, R3, R6 ;  /* 0x00000003ff133219 */ /* 0x000fe20000011606 */
[----:B------:R-:W-:-:S04]  /*2350*/  IMAD R17, R72, R17, RZ ;  /* 0x0000001148117224 */ /* 0x000fc800078e02ff */
[----:B------:R-:W-:Y:S01]  /*2360*/  IMAD R6, R72, R19, RZ ;  /* 0x0000001348067224 */ /* 0x000fe200078e02ff */
[C---:B------:R-:W-:Y:S02]  /*2370*/  ISETP.GE.AND P0, PT, R5.reuse, R17, PT ;  /* 0x000000110500720c */ /* 0x040fe40003f06270 */
[----:B------:R-:W-:Y:S02]  /*2380*/  IADD3 R17, PT, PT, -R5, RZ, RZ ;  /* 0x000000ff05117210 */ /* 0x000fe40007ffe1ff */
[----:B------:R-:W-:Y:S01]  /*2390*/  ISETP.GE.OR P0, PT, R7, R6, P0 ;  /* 0x000000060700720c */ /* 0x000fe20000706670 */
[----:B------:R-:W-:-:S04]  /*23a0*/  IMAD.HI.U32 R6, R5, R2, RZ ;  /* 0x0000000205067227 */ /* 0x000fc800078e00ff */
[----:B------:R-:W-:Y:S01]  /*23b0*/  IMAD R8, R4, R17, R8 ;  /* 0x0000001104087224 */ /* 0x000fe200078e0208 */
[----:B------:R-:W-:-:S04]  /*23c0*/  SHF.R.U32.HI R6, RZ, R3, R6 ;  /* 0x00000003ff067219 */ /* 0x000fc80000011606 */
[----:B------:R-:W-:-:S03]  /*23d0*/  SEL R6, R5, R6, !P3 ;  /* 0x0000000605067207 */ /* 0x000fc60005800000 */
[----:B------:R-:W-:-:S04]  /*23e0*/  @!P0 IMAD.HI.U32 R16, R7, R2, RZ ;  /* 0x0000000207108227 */ /* 0x000fc800078e00ff */
[----:B------:R-:W-:Y:S01]  /*23f0*/  IMAD.MOV R2, RZ, RZ, -R6 ;  /* 0x000000ffff027224 */ /* 0x000fe200078e0a06 */
[----:B------:R-:W-:-:S03]  /*2400*/  @!P0 SHF.R.U32.HI R16, RZ, R3, R16 ;  /* 0x00000003ff108219 */ /* 0x000fc60000011610 */
[----:B------:R-:W-:Y:S01]  /*2410*/  IMAD R2, R72, R2, R5 ;  /* 0x0000000248027224 */ /* 0x000fe200078e0205 */
[----:B------:R-:W-:-:S05]  /*2420*/  @!P0 SEL R3, R7, R16, !P3 ;  /* 0x0000001007038207 */ /* 0x000fca0005800000 */
[--C-:B------:R-:W-:Y:S02]  /*2430*/  @!P0 IMAD.IADD R6, R6, 0x1, -R3.reuse ;  /* 0x0000000106068824 */ /* 0x100fe400078e0a03 */
[----:B------:R-:W-:Y:S01]  /*2440*/  @!P0 IMAD R3, R2, R19, R3 ;  /* 0x0000001302038224 */ /* 0x000fe200078e0203 */
[----:B------:R-:W-:Y:S01]  /*2450*/  IADD3 R2, PT, PT, -R7, RZ, RZ ;  /* 0x000000ff07027210 */ /* 0x000fe20007ffe1ff */
[----:B------:R-:W-:Y:S02]  /*2460*/  @!P0 IMAD R5, R72, R6, R7 ;  /* 0x0000000648058224 */ /* 0x000fe400078e0207 */
[----:B------:R-:W-:Y:S02]  /*2470*/  @!P0 IMAD.MOV.U32 R7, RZ, RZ, R3 ;  /* 0x000000ffff078224 */ /* 0x000fe400078e0003 */
[----:B------:R-:W-:Y:S02]  /*2480*/  IMAD R2, R18, R2, R11 ;  /* 0x0000000212027224 */ /* 0x000fe400078e020b */
[----:B------:R-:W-:-:S02]  /*2490*/  IMAD R8, R5, R4, R8 ;  /* 0x0000000405087224 */ /* 0x000fc400078e0208 */
[----:B------:R-:W-:Y:S02]  /*24a0*/  IMAD R11, R7, R18, R2 ;  /* 0x00000012070b7224 */ /* 0x000fe400078e0202 */
.L_x_34:
[----:B------:R-:W1:Y:S02]  /*24b0*/  LDCU UR8, c[0x0][0xb30] ;  /* 0x00016600ff0877ac */ /* 0x000e640008000800 */
[----:B-1----:R-:W-:-:S09]  /*24c0*/  UISETP.NE.AND UP0, UPT, UR8, 0x1, UPT ;  /* 0x000000010800788c */ /* 0x002fd2000bf05270 */
[----:B------:R-:W-:Y:S05]  /*24d0*/  BRA.U UP0, `(.L_x_35) ;  /* 0x0000000100407547 */ /* 0x000fea000b800000 */
[----:B------:R-:W1:Y:S08]  /*24e0*/  LDC.64 R4, c[0x0][0xb10] ;  /* 0x0002c400ff047b82 */ /* 0x000e700000000a00 */
[----:B------:R-:W2:Y:S08]  /*24f0*/  LDC.64 R2, c[0x0][0xb18] ;  /* 0x0002c600ff027b82 */ /* 0x000eb00000000a00 */
[----:B------:R-:W3:Y:S08]  /*2500*/  LDC R6, c[0x0][0xb20] ;  /* 0x0002c800ff067b82 */ /* 0x000ef00000000800 */
[----:B------:R-:W4:Y:S01]  /*2510*/  LDC R16, c[0x0][0xb0c] ;  /* 0x0002c300ff107b82 */ /* 0x000f220000000800 */
[----:B-1----:R-:W-:-:S05]  /*2520*/  IMAD.HI.U32 R4, R11, R4, RZ ;  /* 0x000000040b047227 */ /* 0x002fca00078e00ff */
[----:B------:R-:W-:Y:S01]  /*2530*/  SHF.R.U32.HI R4, RZ, R5, R4 ;  /* 0x00000005ff047219 */ /* 0x000fe20000011604 */
[----:B--2---:R-:W-:Y:S01]  /*2540*/  IMAD.HI.U32 R3, R8, R3, RZ ;  /* 0x0000000308037227 */ /* 0x004fe200078e00ff */
[----:B------:R-:W-:-:S04]  /*2550*/  ISETP.NE.AND P0, PT, R2, 0x1, PT ;  /* 0x000000010200780c */ /* 0x000fc80003f05270 */
[----:B---3--:R-:W-:-:S04]  /*2560*/  SHF.R.U32.HI R3, RZ, R6, R3 ;  /* 0x00000006ff037219 */ /* 0x008fc80000011603 */
[----:B------:R-:W-:Y:S02]  /*2570*/  SEL R3, R8, R3, !P0 ;  /* 0x0000000308037207 */ /* 0x000fe40004000000 */
[----:B----4-:R-:W-:-:S04]  /*2580*/  ISETP.NE.AND P1, PT, R16, 0x1, PT ;  /* 0x000000011000780c */ /* 0x010fc80003f25270 */
[----:B------:R-:W-:-:S05]  /*2590*/  SEL R4, R11, R4, !P1 ;  /* 0x000000040b047207 */ /* 0x000fca0004800000 */
[----:B------:R-:W-:Y:S02]  /*25a0*/  IMAD.IADD R5, R3, 0x1, -R4 ;  /* 0x0000000103057824 */ /* 0x000fe400078e0a04 */
[----:B------:R-:W-:Y:S02]  /*25b0*/  IMAD.IADD R3, R4, 0x1, -R3 ;  /* 0x0000000104037824 */ /* 0x000fe400078e0a03 */
[----:B------:R-:W-:Y:S02]  /*25c0*/  IMAD R11, R5, R16, R11 ;  /* 0x00000010050b7224 */ /* 0x000fe400078e020b */
[----:B------:R-:W-:-:S07]  /*25d0*/  IMAD R8, R3, R2, R8 ;  /* 0x0000000203087224 */ /* 0x000fce00078e0208 */
.L_x_35:
[----:B------:R-:W-:Y:S01]  /*25e0*/  VIADD R14, R14, 0x1 ;  /* 0x000000010e0e7836 */ /* 0x000fe20000000000 */
[----:B------:R-:W-:Y:S01]  /*25f0*/  PLOP3.LUT P1, PT, PT, PT, PT, 0x80, 0x8 ;  /* 0x000000000008781c */ /* 0x000fe20003f2f070 */
[----:B------:R-:W-:Y:S02]  /*2600*/  IMAD.IADD R165, R11, 0x1, R154 ;  /* 0x000000010ba57824 */ /* 0x000fe400078e029a */
[----:B------:R-:W-:Y:S01]  /*2610*/  IMAD.IADD R155, R8, 0x1, R143 ;  /* 0x00000001089b7824 */ /* 0x000fe200078e028f */
[----:B------:R-:W-:-:S04]  /*2620*/  ISETP.NE.AND P0, PT, R14, 0x2, PT ;  /* 0x000000020e00780c */ /* 0x000fc80003f05270 */
[----:B------:R-:W-:Y:S02]  /*2630*/  SEL R2, RZ, 0x1, P0 ;  /* 0x00000001ff027807 */ /* 0x000fe40000000000 */
[----:B------:R-:W-:Y:S02]  /*2640*/  SEL R14, R14, RZ, P0 ;  /* 0x000000ff0e0e7207 */ /* 0x000fe40000000000 */
[----:B------:R-:W-:Y:S01]  /*2650*/  LOP3.LUT R13, R13, R2, RZ, 0x3c, !PT ;  /* 0x000000020d0d7212 */ /* 0x000fe200078e3cff */
[----:B------:R-:W-:Y:S06]  /*2660*/  @P2 BRA `(.L_x_36) ;  /* 0xfffffff000982947 */ /* 0x000fec000383ffff */
[----:B------:R-:W-:Y:S01]  /*2670*/  UIADD3 UR4, UPT, UPT, UR4, 0x110, URZ ;  /* 0x0000011004047890 */ /* 0x000fe2000fffe0ff */
[----:B------:R-:W-:-:S03]  /*2680*/  SHF.L.U32 R3, R15, 0x1f, RZ ;  /* 0x0000001f0f037819 */ /* 0x000fc600000006ff */
[----:B------:R-:W-:-:S09]  /*2690*/  ULEA UR5, UR6, UR4, 0x3 ;  /* 0x0000000406057291 */ /* 0x000fd2000f8e18ff */
[----:B------:R-:W1:Y:S02]  /*26a0*/  SYNCS.PHASECHK.TRANS64.TRYWAIT P0, [UR5], R3 ;  /* 0x00000003ff0075a7 */ /* 0x000e640008001105 */
[----:B-1----:R-:W-:Y:S05]  /*26b0*/  @!P0 BRA `(.L_x_37) ;  /* 0x0000005400d88947 */ /* 0x002fea0003800000 */
.L_x_131:
[----:B------:R-:W-:-:S04]  /*26c0*/  UIADD3 UR6, UPT, UPT, UR6, 0x1, URZ ;  /* 0x0000000106067890 */ /* 0x000fc8000fffe0ff */
[----:B------:R-:W-:-:S04]  /*26d0*/  UISETP.NE.AND UP0, UPT, UR6, 0x22, UPT ;  /* 0x000000220600788c */ /* 0x000fc8000bf05270 */
[----:B------:R-:W-:Y:S02]  /*26e0*/  USEL UR7, URZ, 0x1, UP0 ;  /* 0x00000001ff077887 */ /* 0x000fe40008000000 */
[----:B------:R-:W-:-:S04]  /*26f0*/  USEL UR6, UR6, URZ, UP0 ;  /* 0x000000ff06067287 */ /* 0x000fc80008000000 */
[----:B------:R-:W-:Y:S01]  /*2700*/  ULEA UR5, UR6, UR4, 0x3 ;  /* 0x0000000406057291 */ /* 0x000fe2000f8e18ff */
[----:B------:R-:W-:-:S04]  /*2710*/  LOP3.LUT R2, R15, UR7, RZ, 0x3c, !PT ;  /* 0x000000070f027c12 */ /* 0x000fc8000f8e3cff */
[----:B-1----:R-:W-:-:S04]  /*2720*/  SHF.L.U32 R3, R2, 0x1f, RZ ;  /* 0x0000001f02037819 */ /* 0x002fc800000006ff */
[----:B------:R-:W1:Y:S02]  /*2730*/  SYNCS.PHASECHK.TRANS64.TRYWAIT P0, [UR5], R3 ;  /* 0x00000003ff0075a7 */ /* 0x000e640008001105 */
[----:B-1----:R-:W-:Y:S05]  /*2740*/  @!P0 BRA `(.L_x_38) ;  /* 0x0000005400cc8947 */ /* 0x002fea0003800000 */
.L_x_133:
        /* <DEDUP_REMOVED lines=9> */
.L_x_135:
        /* <DEDUP_REMOVED lines=9> */
.L_x_137:
        /* <DEDUP_REMOVED lines=9> */
.L_x_139:
        /* <DEDUP_REMOVED lines=9> */
.L_x_141:
        /* <DEDUP_REMOVED lines=9> */
.L_x_143:
        /* <DEDUP_REMOVED lines=9> */
.L_x_145:
        /* <DEDUP_REMOVED lines=9> */
.L_x_147:
        /* <DEDUP_REMOVED lines=9> */
.L_x_149:
        /* <DEDUP_REMOVED lines=9> */
.L_x_151:
        /* <DEDUP_REMOVED lines=9> */
.L_x_153:
        /* <DEDUP_REMOVED lines=9> */
.L_x_155:
        /* <DEDUP_REMOVED lines=9> */
.L_x_157:
        /* <DEDUP_REMOVED lines=9> */
.L_x_159:
        /* <DEDUP_REMOVED lines=9> */
.L_x_161:
        /* <DEDUP_REMOVED lines=9> */
.L_x_163:
        /* <DEDUP_REMOVED lines=9> */
.L_x_165:
        /* <DEDUP_REMOVED lines=9> */
.L_x_167:
        /* <DEDUP_REMOVED lines=9> */
.L_x_169:
        /* <DEDUP_REMOVED lines=9> */
.L_x_171:
        /* <DEDUP_REMOVED lines=9> */
.L_x_173:
        /* <DEDUP_REMOVED lines=9> */
.L_x_175:
        /* <DEDUP_REMOVED lines=9> */
.L_x_177:
        /* <DEDUP_REMOVED lines=9> */
.L_x_179:
        /* <DEDUP_REMOVED lines=9> */
.L_x_181:
        /* <DEDUP_REMOVED lines=9> */
.L_x_183:
        /* <DEDUP_REMOVED lines=9> */
.L_x_185:
        /* <DEDUP_REMOVED lines=9> */
.L_x_187:
        /* <DEDUP_REMOVED lines=9> */
.L_x_189:
        /* <DEDUP_REMOVED lines=9> */
.L_x_191:
        /* <DEDUP_REMOVED lines=9> */
.L_x_193:
        /* <DEDUP_REMOVED lines=9> */
.L_x_195:
[----:B------:R-:W-:-:S04]  /*38c0*/  UIADD3 UR6, UPT, UPT, UR6, 0x1, URZ ;  /* 0x0000000106067890 */ /* 0x000fc8000fffe0ff */
[----:B------:R-:W-:-:S04]  /*38d0*/  UISETP.NE.AND UP0, UPT, UR6, 0x22, UPT ;  /* 0x000000220600788c */ /* 0x000fc8000bf05270 */
[----:B------:R-:W-:Y:S02]  /*38e0*/  USEL UR5, URZ, 0x1, UP0 ;  /* 0x00000001ff057887 */ /* 0x000fe40008000000 */
[----:B------:R-:W-:-:S04]  /*38f0*/  USEL UR6, UR6, URZ, UP0 ;  /* 0x000000ff06067287 */ /* 0x000fc80008000000 */
[----:B------:R-:W-:Y:S01]  /*3900*/  ULEA UR6, UR6, UR4, 0x3 ;  /* 0x0000000406067291 */ /* 0x000fe2000f8e18ff */
[----:B-1----:R-:W-:-:S04]  /*3910*/  LOP3.LUT R3, R2, UR5, RZ, 0x3c, !PT ;  /* 0x0000000502037c12 */ /* 0x002fc8000f8e3cff */
[----:B------:R-:W-:Y:S01]  /*3920*/  SHF.L.U32 R3, R3, 0x1f, RZ ;  /* 0x0000001f03037819 */ /* 0x000fe200000006ff */
[----:B----4-:R-:W-:-:S07]  /*3930*/  IMAD.U32 R0, RZ, RZ, UR6 ;  /* 0x00000006ff007e24 */ /* 0x010fce000f8e00ff */
.L_x_70:
[----:B-1----:R1:W2:Y:S02]  /*3940*/  SYNCS.PHASECHK.TRANS64.TRYWAIT P0, [R0+URZ], R3 ;  /* 0x00000003000075a7 */ /* 0x0022a400080011ff */
[----:B--2---:R-:W-:Y:S05]  /*3950*/  @!P0 NANOSLEEP.SYNCS 0x989680 ;  /* 0x009896800000895d */ /* 0x004fea0003900000 */
[----:B------:R-:W2:Y:S02]  /*3960*/  @!P0 SYNCS.PHASECHK.TRANS64 P0, [R0+URZ], R3 ;  /* 0x00000003000085a7 */ /* 0x000ea400080010ff */
[----:B--2---:R-:W-:Y:S05]  /*3970*/  @P0 EXIT ;  /* 0x000000000000094d */ /* 0x004fea0003800000 */
[----:B------:R-:W-:Y:S05]  /*3980*/  BRA `(.L_x_70) ;  /* 0xfffffffc00ec7947 */ /* 0x000fea000383ffff */
.L_x_18:
[----:B------:R-:W-:-:S04]  /*3990*/  UISETP.NE.AND UP1, UPT, UR37, URZ, UPT ;  /* 0x000000ff2500728c */ /* 0x000fc8000bf25270 */
[----:B------:R-:W-:-:S09]  /*39a0*/  UISETP.NE.OR UP1, UPT, UR8, 0x1, UP1 ;  /* 0x000000010800788c */ /* 0x000fd20008f25670 */
[----:B------:R-:W-:Y:S05]  /*39b0*/  BRA.U UP1, `(.L_x_71) ;  /* 0x0000000501487547 */ /* 0x000fea000b800000 */
[----:B------:R-:W-:Y:S01]  /*39c0*/  ISETP.NE.AND P2, PT, R2, RZ, PT ;  /* 0x000000ff0200720c */ /* 0x000fe20003f45270 */
[----:B------:R-:W-:Y:S01]  /*39d0*/  IMAD.MOV.U32 R12, RZ, RZ, 0x1 ;  /* 0x00000001ff0c7424 */ /* 0x000fe200078e00ff */
[----:B------:R-:W-:Y:S02]  /*39e0*/  CS2R R10, SRZ ;  /* 0x00000000000a7805 */ /* 0x000fe4000001ff00 */
[----:B------:R-:W-:Y:S01]  /*39f0*/  CS2R R8, SRZ ;  /* 0x0000000000087805 */ /* 0x000fe2000001ff00 */
[----:B------:R-:W-:Y:S01]  /*3a00*/  UMOV UR4, 0x400 ;  /* 0x0000040000047882 */ /* 0x000fe20000000000 */
[----:B------:R-:W-:Y:S01]  /*3a10*/  UMOV UR6, URZ ;  /* 0x000000ff00067c82 */ /* 0x000fe20008000000 */
[----:B------:R-:W-:-:S12]  /*3a20*/  ULEA UR37, UR37, UR4, 0x18 ;  /* 0x0000000425257291 */ /* 0x000fd8000f8ec0ff */
.L_x_75:
[----:B------:R-:W-:Y:S02]  /*3a30*/  LEA R0, R8, UR37, 0x3 ;  /* 0x0000002508007c11 */ /* 0x000fe4000f8e18ff */
[----:B------:R-:W-:-:S03]  /*3a40*/  SHF.L.U32 R5, R9, 0x1f, RZ ;  /* 0x0000001f09057819 */ /* 0x000fc600000006ff */
[----:B------:R-:W-:Y:S01]  /*3a50*/  VIADD R4, R0, 0x2b0 ;  /* 0x000002b000047836 */ /* 0x000fe20000000000 */
[----:B------:R-:W1:Y:S02]  /*3a60*/  SYNCS.PHASECHK.TRANS64.TRYWAIT P0, [R0+URZ+0x2a0], R5 ;  /* 0x0002a005000075a7 */ /* 0x000e6400080011ff */
[----:B-1----:R-:W-:Y:S05]  /*3a70*/  @!P0 BRA `(.L_x_72) ;  /* 0x0000005000008947 */ /* 0x002fea0003800000 */
.L_x_196:
[----:B------:R-:W-:Y:S01]  /*3a80*/  ULEA UR5, UR6, UR37, 0x3 ;  /* 0x0000002506057291 */ /* 0x000fe2000f8e18ff */
[----:B------:R-:W-:Y:S02]  /*3a90*/  PRMT R4, RZ, 0x654, R4 ;  /* 0x00000654ff047816 */ /* 0x000fe40000000004 */
[----:B-1----:R-:W-:Y:S01]  /*3aa0*/  SHF.L.U32 R5, R12, 0x1f, RZ ;  /* 0x0000001f0c057819 */ /* 0x002fe200000006ff */
[----:B------:R-:W-:Y:S01]  /*3ab0*/  UIADD3 UR4, UPT, UPT, UR5, 0x240, URZ ;  /* 0x0000024005047890 */ /* 0x000fe2000fffe0ff */
[----:B------:R1:W-:Y:S05]  /*3ac0*/  SYNCS.ARRIVE.TRANS64.RED.A1T0 RZ, [R4+URZ], RZ ;  /* 0x000000ff04ff79a7 */ /* 0x0003ea00081004ff */
[----:B------:R-:W-:Y:S01]  /*3ad0*/  IMAD.U32 R7, RZ, RZ, UR4 ;  /* 0x00000004ff077e24 */ /* 0x000fe2000f8e00ff */
[----:B------:R-:W2:Y:S04]  /*3ae0*/  SYNCS.PHASECHK.TRANS64.TRYWAIT P0, [UR5+0x250], R5 ;  /* 0x00025005ff0075a7 */ /* 0x000ea80008001105 */
[----:B------:R-:W-:Y:S01]  /*3af0*/  PRMT R6, R2, 0x654, R7 ;  /* 0x0000065402067816 */ /* 0x000fe20000000007 */
[----:B-1----:R-:W-:Y:S01]  /*3b00*/  @!P2 IMAD.MOV.U32 R4, RZ, RZ, 0x10 ;  /* 0x00000010ff04a424 */ /* 0x002fe200078e00ff */
[----:B--2---:R-:W-:Y:S06]  /*3b10*/  @!P0 BRA `(.L_x_73) ;  /* 0x0000004c00ec8947 */ /* 0x004fec0003800000 */
.L_x_198:
[----:B------:R-:W-:Y:S01]  /*3b20*/  ULEA UR4, UR6, UR37, 0x4 ;  /* 0x0000002506047291 */ /* 0x000fe2000f8e20ff */
[----:B------:R-:W-:Y:S01]  /*3b30*/  SEL R3, R6, R3, !P2 ;  /* 0x0000000306037207 */ /* 0x000fe20005000000 */
[----:B------:R-:W-:Y:S01]  /*3b40*/  UIADD3 UR5, UPT, UPT, UR5, 0x240, URZ ;  /* 0x0000024005057890 */ /* 0x000fe2000fffe0ff */
[----:B-1----:R-:W-:Y:S01]  /*3b50*/  LEA R0, R11, UR37, 0x3 ;  /* 0x000000250b007c11 */ /* 0x002fe2000f8e18ff */
[----:B------:R-:W-:Y:S01]  /*3b60*/  UIADD3 UR4, UPT, UPT, UR4, 0x2d0, URZ ;  /* 0x000002d004047890 */ /* 0x000fe2000fffe0ff */
[----:B------:R-:W-:Y:S01]  /*3b70*/  SHF.L.U32 R5, R10, 0x1f, RZ ;  /* 0x0000001f0a057819 */ /* 0x000fe200000006ff */
[----:B------:R1:W-:Y:S01]  /*3b80*/  @!P2 SYNCS.ARRIVE.TRANS64.RED RZ, [R3+URZ], R4 ;  /* 0x0000000403ffa9a7 */ /* 0x0003e200080004ff */
[----:B------:R-:W-:Y:S01]  /*3b90*/  UIADD3 UR6, UPT, UPT, UR6, 0x1, URZ ;  /* 0x0000000106067890 */ /* 0x000fe2000fffe0ff */
[----:B------:R-:W-:-:S03]  /*3ba0*/  VIADD R8, R8, 0x1 ;  /* 0x0000000108087836 */ /* 0x000fc60000000000 */
[----:B------:R-:W-:Y:S02]  /*3bb0*/  UISETP.NE.AND UP0, UPT, UR6, 0x2, UPT ;  /* 0x000000020600788c */ /* 0x000fe4000bf05270 */
[----:B------:R-:W-:Y:S06]  /*3bc0*/  UGETNEXTWORKID.BROADCAST [UR4], [UR5] ;  /* 0x00000000040073ca */ /* 0x000fec0008000100 */
[----:B------:R-:W-:Y:S01]  /*3bd0*/  USEL UR4, URZ, 0x1, UP0 ;  /* 0x00000001ff047887 */ /* 0x000fe20008000000 */
[----:B------:R-:W-:Y:S01]  /*3be0*/  ISETP.NE.AND P0, PT, R8, 0x2, PT ;  /* 0x000000020800780c */ /* 0x000fe20003f05270 */
[----:B------:R-:W-:Y:S01]  /*3bf0*/  USEL UR6, UR6, URZ, UP0 ;  /* 0x000000ff06067287 */ /* 0x000fe20008000000 */
[----:B------:R-:W2:Y:S03]  /*3c00*/  SYNCS.PHASECHK.TRANS64.TRYWAIT P1, [R0+URZ+0x240], R5 ;  /* 0x00024005000075a7 */ /* 0x000ea600080211ff */
[----:B------:R-:W-:Y:S01]  /*3c10*/  LOP3.LUT R12, R12, UR4, RZ, 0x3c, !PT ;  /* 0x000000040c0c7c12 */ /* 0x000fe2000f8e3cff */
[----:B-12---:R-:W-:Y:S07]  /*3c20*/  @!P1 BRA `(.L_x_74) ;  /* 0x0000004c00c09947 */ /* 0x006fee0003800000 */
.L_x_199:
[C---:B------:R-:W-:Y:S01]  /*3c30*/  LEA R4, R11.reuse, UR37, 0x4 ;  /* 0x000000250b047c11 */ /* 0x040fe2000f8e20ff */
[----:B-1----:R-:W-:Y:S01]  /*3c40*/  VIADD R0, R0, 0x250 ;  /* 0x0000025000007836 */ /* 0x002fe20000000000 */
[----:B------:R-:W-:Y:S01]  /*3c50*/  SEL R8, R8, RZ, P0 ;  /* 0x000000ff08087207 */ /* 0x000fe20000000000 */
[----:B------:R-:W-:-:S03]  /*3c60*/  VIADD R11, R11, 0x1 ;  /* 0x000000010b0b7836 */ /* 0x000fc60000000000 */
[----:B------:R-:W1:Y:S01]  /*3c70*/  LDS.128 R4, [R4+0x2d0] ;  /* 0x0002d00004047984 */ /* 0x000e620000000c00 */
[----:B------:R-:W-:Y:S02]  /*3c80*/  PRMT R0, RZ, 0x654, R0 ;  /* 0x00000654ff007816 */ /* 0x000fe40000000000 */
[C---:B------:R-:W-:Y:S01]  /*3c90*/  ISETP.NE.AND P1, PT, R11.reuse, 0x2, PT ;  /* 0x000000020b00780c */ /* 0x040fe20003f25270 */
[----:B------:R-:W-:Y:S01]  /*3ca0*/  @!PT LDS RZ, [RZ] ;  /* 0x00000000fffff984 */ /* 0x000fe20000000800 */
[----:B------:R-:W-:Y:S01]  /*3cb0*/  @!PT LDS RZ, [RZ] ;  /* 0x00000000fffff984 */ /* 0x000fe20000000800 */
[----:B------:R-:W-:Y:S01]  /*3cc0*/  @!PT LDS RZ, [RZ] ;  /* 0x00000000fffff984 */ /* 0x000fe20000000800 */
[----:B------:R-:W-:Y:S01]  /*3cd0*/  @!PT LDS RZ, [RZ] ;  /* 0x00000000fffff984 */ /* 0x000fe20000000800 */
[----:B------:R2:W-:Y:S06]  /*3ce0*/  MEMBAR.ALL.CTA ;  /* 0x0000000000007992 */ /* 0x0005ec0000008000 */
[----:B--2---:R-:W2:Y:S01]  /*3cf0*/  FENCE.VIEW.ASYNC.S ;  /* 0x00000000000073c6 */ /* 0x004ea20000000000 */
[----:B------:R-:W-:Y:S01]  /*3d00*/  SEL R11, R11, RZ, P1 ;  /* 0x000000ff0b0b7207 */ /* 0x000fe20000800000 */
[----:B--2---:R2:W-:Y:S01]  /*3d10*/  SYNCS.ARRIVE.TRANS64.RED.A1T0 RZ, [R0+URZ], RZ ;  /* 0x000000ff00ff79a7 */ /* 0x0045e200081004ff */
[----:B-1----:R-:W-:-:S02]  /*3d20*/  LOP3.LUT P3, RZ, R6, 0x1, RZ, 0xc0, !PT ;  /* 0x0000000106ff7812 */ /* 0x002fc4000786c0ff */
[----:B------:R-:W-:-:S04]  /*3d30*/  SEL R5, RZ, 0x1, P1 ;  /* 0x00000001ff057807 */ /* 0x000fc80000800000 */
[----:B------:R-:W-:Y:S02]  /*3d40*/  LOP3.LUT R10, R10, R5, RZ, 0x3c, !PT ;  /* 0x000000050a0a7212 */ /* 0x000fe400078e3cff */
[----:B--2---:R-:W-:-:S04]  /*3d50*/  SEL R0, RZ, 0x1, P0 ;  /* 0x00000001ff007807 */ /* 0x004fc80000000000 */
[----:B------:R-:W-:Y:S01]  /*3d60*/  LOP3.LUT R9, R9, R0, RZ, 0x3c, !PT ;  /* 0x0000000009097212 */ /* 0x000fe200078e3cff */
[----:B------:R-:W-:Y:S06]  /*3d70*/  @P3 BRA `(.L_x_75) ;  /* 0xfffffffc002c3947 */ /* 0x000fec000383ffff */
[----:B------:R-:W-:Y:S01]  /*3d80*/  ULEA UR5, UR6, UR37, 0x3 ;  /* 0x0000002506057291 */ /* 0x000fe2000f8e18ff */
[----:B------:R-:W-:-:S08]  /*3d90*/  SHF.L.U32 R3, R12, 0x1f, RZ ;  /* 0x0000001f0c037819 */ /* 0x000fd000000006ff */
[----:B------:R-:W1:Y:S02]  /*3da0*/  SYNCS.PHASECHK.TRANS64 P0, [UR5+0x250], R3 ;  /* 0x00025003ff0075a7 */ /* 0x000e640008001005 */
[----:B-1----:R-:W-:Y:S05]  /*3db0*/  @P0 BRA `(.L_x_76) ;  /* 0x0000000000080947 */ /* 0x002fea0003800000 */
[----:B------:R-:W1:Y:S02]  /*3dc0*/  SYNCS.PHASECHK.TRANS64.TRYWAIT P0, [UR5+0x250], R3 ;  /* 0x00025003ff0075a7 */ /* 0x000e640008001105 */
[----:B-1----:R-:W-:Y:S05]  /*3dd0*/  @!P0 BRA `(.L_x_77) ;  /* 0x0000004c00688947 */ /* 0x002fea0003800000 */
.L_x_76:
[----:B------:R-:W-:-:S04]  /*3de0*/  UIADD3 UR4, UPT, UPT, UR6, 0x1, URZ ;  /* 0x0000000106047890 */ /* 0x000fc8000fffe0ff */
[----:B------:R-:W-:-:S04]  /*3df0*/  UISETP.NE.AND UP0, UPT, UR4, 0x2, UPT ;  /* 0x000000020400788c */ /* 0x000fc8000bf05270 */
[----:B------:R-:W-:Y:S02]  /*3e00*/  USEL UR7, URZ, 0x1, UP0 ;  /* 0x00000001ff077887 */ /* 0x000fe40008000000 */
[----:B------:R-:W-:-:S04]  /*3e10*/  USEL UR4, UR4, URZ, UP0 ;  /* 0x000000ff04047287 */ /* 0x000fc80008000000 */
[----:B------:R-:W-:Y:S01]  /*3e20*/  ULEA UR4, UR4, UR37, 0x3 ;  /* 0x0000002504047291 */ /* 0x000fe2000f8e18ff */
[----:B-1----:R-:W-:-:S04]  /*3e30*/  LOP3.LUT R3, R12, UR7, RZ, 0x3c, !PT ;  /* 0x000000070c037c12 */ /* 0x002fc8000f8e3cff */
[----:B------:R-:W-:-:S04]  /*3e40*/  SHF.L.U32 R0, R3, 0x1f, RZ ;  /* 0x0000001f03007819 */ /* 0x000fc800000006ff */
[----:B------:R-:W1:Y:S02]  /*3e50*/  SYNCS.PHASECHK.TRANS64 P0, [UR4+0x250], R0 ;  /* 0x00025000ff0075a7 */ /* 0x000e640008001004 */
[----:B-1----:R-:W-:Y:S05]  /*3e60*/  @P0 EXIT ;  /* 0x000000000000094d */ /* 0x002fea0003800000 */
[----:B------:R-:W-:Y:S02]  /*3e70*/  SHF.L.U32 R3, R3, 0x1f, RZ ;  /* 0x0000001f03037819 */ /* 0x000fe400000006ff */
[----:B------:R-:W-:-:S07]  /*3e80*/  MOV R0, UR4 ;  /* 0x0000000400007c02 */ /* 0x000fce0008000f00 */
.L_x_78:
[----:B-1----:R1:W2:Y:S02]  /*3e90*/  SYNCS.PHASECHK.TRANS64.TRYWAIT P0, [R0+URZ+0x250], R3 ;  /* 0x00025003000075a7 */ /* 0x0022a400080011ff */
[----:B--2---:R-:W-:Y:S05]  /*3ea0*/  @!P0 NANOSLEEP.SYNCS 0x989680 ;  /* 0x009896800000895d */ /* 0x004fea0003900000 */
[----:B------:R-:W2:Y:S02]  /*3eb0*/  @!P0 SYNCS.PHASECHK.TRANS64 P0, [R0+URZ+0x250], R3 ;  /* 0x00025003000085a7 */ /* 0x000ea400080010ff */
[----:B--2---:R-:W-:Y:S05]  /*3ec0*/  @P0 EXIT ;  /* 0x000000000000094d */ /* 0x004fea0003800000 */
[----:B------:R-:W-:Y:S05]  /*3ed0*/  BRA `(.L_x_78) ;  /* 0xfffffffc00ec7947 */ /* 0x000fea000383ffff */
.L_x_71:
[----:B------:R-:W-:-:S09]  /*3ee0*/  UISETP.NE.AND UP1, UPT, UR8, URZ, UPT ;  /* 0x000000ff0800728c */ /* 0x000fd2000bf25270 */
[----:B------:R-:W-:Y:S05]  /*3ef0*/  BRA.U UP1, `(.L_x_79) ;  /* 0x0000000d01607547 */ /* 0x000fea000b800000 */
[----:B------:R-:W-:Y:S01]  /*3f00*/  UMOV UR4, 0x40 ;  /* 0x0000004000047882 */ /* 0x000fe20000000000 */
[----:B------:R-:W-:Y:S01]  /*3f10*/  NOP ;  /* 0x0000000000007918 */ /* 0x000fe20000000000 */
[----:B------:R-:W-:Y:S01]  /*3f20*/  ULEA UR4, UR37, UR4, 0x18 ;  /* 0x0000000425047291 */ /* 0x000fe2000f8ec0ff */
[----:B------:R-:W-:Y:S02]  /*3f30*/  UMOV UR5, 0x400 ;  /* 0x0000040000057882 */ /* 0x000fe40000000000 */
[----:B------:R-:W-:-:S06]  /*3f40*/  ULEA UR37, UR37, UR5, 0x18 ;  /* 0x0000000525257291 */ /* 0x000fcc000f8ec0ff */
[----:B------:R-:W1:Y:S02]  /*3f50*/  LDS.U8 R0, [UR4+0x1c] ;  /* 0x00001c04ff007984 */ /* 0x000e640008000000 */
[----:B-1----:R-:W-:-:S13]  /*3f60*/  ISETP.NE.AND P0, PT, R0, RZ, PT ;  /* 0x000000ff0000720c */ /* 0x002fda0003f05270 */
[----:B------:R-:W-:Y:S05]  /*3f70*/  @P0 BRA `(.L_x_80) ;  /* 0x0000000000580947 */ /* 0x000fea0003800000 */
[----:B------:R-:W-:-:S13]  /*3f80*/  ELECT P0, URZ, PT ;  /* 0x0000000000ff782f */ /* 0x000fda0003800000 */
[----:B------:R-:W-:Y:S05]  /*3f90*/  @!P0 BRA `(.L_x_81) ;  /* 0x0000000000608947 */ /* 0x000fea0003800000 */
[----:B------:R-:W-:Y:S01]  /*3fa0*/  UMOV UR5, 0x10 ;  /* 0x0000001000057882 */ /* 0x000fe20000000000 */
[----:B------:R-:W-:Y:S01]  /*3fb0*/  HFMA2 R0, -RZ, RZ, 0, 5.9604644775390625e-08 ;  /* 0x00000001ff007431 */ /* 0x000fe200000001ff */
[----:B------:R-:W-:-:S03]  /*3fc0*/  MOV R2, 0xffff ;  /* 0x0000ffff00027802 */ /* 0x000fc60000000f00 */
[----:B------:R-:W-:Y:S04]  /*3fd0*/  DEPBAR.LE SB1, 0x36 ;  /* 0x00009d800000791a */ /* 0x000fe80000000000 */
[----:B------:R-:W1:Y:S02]  /*3fe0*/  UTCATOMSWS.FIND_AND_SET.ALIGN UP0, UR5, UR5 ;  /* 0x00000005000575e3 */ /* 0x000e640008000800 */
[----:B-1----:R-:W-:Y:S01]  /*3ff0*/  MOV R3, UR5 ;  /* 0x0000000500037c02 */ /* 0x002fe20008000f00 */
[----:B------:R-:W-:Y:S06]  /*4000*/  BRA.U UP0, `(.L_x_82) ;  /* 0x0000000100187547 */ /* 0x000fec000b800000 */
.L_x_83:
[----:B------:R-:W-:Y:S05]  /*4010*/  NANOSLEEP 0x64 ;  /* 0x000000640000795d */ /* 0x000fea0003800000 */
[----:B------:R-:W-:-:S05]  /*4020*/  UMOV UR5, 0x10 ;  /* 0x0000001000057882 */ /* 0x000fca0000000000 */
[----:B------:R-:W-:Y:S04]  /*4030*/  DEPBAR.LE SB1, 0x36 ;  /* 0x00009d800000791a */ /* 0x000fe80000000000 */
[----:B------:R-:W1:Y:S02]  /*4040*/  UTCATOMSWS.FIND_AND_SET.ALIGN UP0, UR5, UR5 ;  /* 0x00000005000575e3 */ /* 0x000e640008000800 */
[----:B-1----:R-:W-:Y:S01]  /*4050*/  MOV R3, UR5 ;  /* 0x0000000500037c02 */ /* 0x002fe20008000f00 */
[----:B------:R-:W-:Y:S05]  /*4060*/  BRA.U !UP0, `(.L_x_83) ;  /* 0xfffffffd08e87547 */ /* 0x000fea000b83ffff */
.L_x_82:
[-C--:B------:R-:W-:Y:S02]  /*4070*/  SHF.L.U32 R2, R2, R3.reuse, RZ ;  /* 0x0000000302027219 */ /* 0x080fe400000006ff */
[----:B------:R-:W-:Y:S01]  /*4080*/  SHF.L.U32 R0, R0, R3, RZ ;  /* 0x0000000300007219 */ /* 0x000fe200000006ff */
[----:B------:R-:W-:Y:S02]  /*4090*/  IMAD.SHL.U32 R3, R3, 0x20, RZ ;  /* 0x0000002003037824 */ /* 0x000fe400078e00ff */
[----:B------:R1:W-:Y:S04]  /*40a0*/  ATOMS.OR RZ, [UR4+0x14], R2 ;  /* 0x00001402ffff798c */ /* 0x0003e8000b000004 */
[----:B------:R1:W-:Y:S04]  /*40b0*/  ATOMS.OR RZ, [UR4+0x18], R0 ;  /* 0x00001800ffff798c */ /* 0x0003e8000b000004 */
[----:B------:R1:W-:Y:S01]  /*40c0*/  STS [UR37+0x2f0], R3 ;  /* 0x0002f003ff007988 */ /* 0x0003e20008000825 */
[----:B------:R-:W-:Y:S05]  /*40d0*/  BRA `(.L_x_81) ;  /* 0x0000000000107947 */ /* 0x000fea0003800000 */
.L_x_80:
[----:B------:R-:W-:Y:S02]  /*40e0*/  MOV R0, 0xffffffff ;  /* 0xffffffff00007802 */ /* 0x000fe40000000f00 */
[----:B------:R-:W-:-:S03]  /*40f0*/  MOV R2, 0x4120 ;  /* 0x0000412000027802 */ /* 0x000fc60000000f00 */
[----:B------:R1:W-:Y:S04]  /*4100*/  STS [UR37+0x2f0], R0 ;  /* 0x0002f000ff007988 */ /* 0x0003e80008000825 */
[----:B-1-3-5:R-:W-:Y:S05]  /*4110*/  CALL.REL.NOINC `($__internal_1_$__cuda_sm10x_tcgen05_guardrail_trap_phase_invalid_during_alloc) ;  /* 0x0000004c00e47944 */ /* 0x02afea0003c00000 */
.L_x_81:
[----:B------:R-:W-:Y:S05]  /*4120*/  WARPSYNC.ALL ;  /* 0x0000000000007948 */ /* 0x000fea0003800000 */
[----:B------:R-:W2:Y:S01]  /*4130*/  S2UR UR6, SR_CgaCtaId ;  /* 0x00000000000679c3 */ /* 0x000ea20000008800 */
[----:B------:R-:W-:Y:S01]  /*4140*/  UMOV UR4, 0x400 ;  /* 0x0000040000047882 */ /* 0x000fe20000000000 */
[----:B------:R-:W-:-:S06]  /*4150*/  NOP ;  /* 0x0000000000007918 */ /* 0x000fcc0000000000 */
[----:B------:R-:W-:Y:S06]  /*4160*/  BAR.ARV 0x6, 0xa0 ;  /* 0x0182800000007b1d */ /* 0x000fec0000002000 */
[----:B------:R-:W4:Y:S01]  /*4170*/  LDCU UR7, c[0x0][0x38c] ;  /* 0x00007180ff0777ac */ /* 0x000f220008000800 */
[----:B------:R-:W-:Y:S01]  /*4180*/  IMAD.MOV.U32 R11, RZ, RZ, 0x1 ;  /* 0x00000001ff0b7424 */ /* 0x000fe200078e00ff */
[----:B------:R-:W-:Y:S01]  /*4190*/  CS2R R8, SRZ ;  /* 0x0000000000087805 */ /* 0x000fe2000001ff00 */
[----:B------:R-:W-:Y:S01]  /*41a0*/  IMAD.MOV.U32 R10, RZ, RZ, RZ ;  /* 0x000000ffff0a7224 */ /* 0x000fe200078e00ff */
[----:B------:R-:W-:Y:S01]  /*41b0*/  UMOV UR18, URZ ;  /* 0x000000ff00127c82 */ /* 0x000fe20008000000 */
[----:B------:R-:W-:Y:S01]  /*41c0*/  UMOV UR17, URZ ;  /* 0x000000ff00117c82 */ /* 0x000fe20008000000 */
[----:B------:R-:W-:Y:S01]  /*41d0*/  UMOV UR20, 0x0 ;  /* 0x0000000000147882 */ /* 0x000fe20000000000 */
[----:B------:R-:W-:Y:S01]  /*41e0*/  UMOV UR21, 0x8100490 ;  /* 0x0810049000157882 */ /* 0x000fe20000000000 */
[----:B--2---:R-:W-:Y:S01]  /*41f0*/  ULEA UR6, UR6, UR4, 0x18 ;  /* 0x0000000406067291 */ /* 0x004fe2000f8ec0ff */
[----:B------:R-:W2:Y:S03]  /*4200*/  LDCU UR4, c[0x0][0x38c] ;  /* 0x00007180ff0477ac */ /* 0x000ea60008000800 */
[----:B------:R-:W-:-:S02]  /*4210*/  UIADD3 UR11, UPT, UPT, UR6, 0x4600, URZ ;  /* 0x00004600060b7890 */ /* 0x000fc4000fffe0ff */
[----:B----4-:R-:W-:-:S03]  /*4220*/  UIADD3 UR7, UPT, UPT, UR7, 0x1f, URZ ;  /* 0x0000001f07077890 */ /* 0x010fc6000fffe0ff */
[----:B-1----:R-:W1:Y:S01]  /*4230*/  LDS R0, [UR6+0x2f0] ;  /* 0x0002f006ff007984 */ /* 0x002e620008000800 */
[----:B------:R-:W-:Y:S02]  /*4240*/  UIADD3 UR12, UPT, UPT, UR6, 0x26600, URZ ;  /* 0x00026600060c7890 */ /* 0x000fe4000fffe0ff */
[----:B------:R-:W-:Y:S02]  /*4250*/  USHF.R.S32.HI UR5, URZ, 0x1f, UR7 ;  /* 0x0000001fff057899 */ /* 0x000fe40008011407 */
[----:B------:R-:W-:Y:S02]  /*4260*/  USHF.R.U32.HI UR11, URZ, 0x4, UR11 ;  /* 0x00000004ff0b7899 */ /* 0x000fe4000801160b */
[----:B------:R-:W-:Y:S02]  /*4270*/  ULEA.HI UR5, UR5, UR7, URZ, 0x5 ;  /* 0x0000000705057291 */ /* 0x000fe4000f8f28ff */
[----:B------:R-:W-:Y:S02]  /*4280*/  USHF.R.U32.HI UR12, URZ, 0x4, UR12 ;  /* 0x00000004ff0c7899 */ /* 0x000fe4000801160c */
[----:B------:R-:W-:-:S02]  /*4290*/  USHF.R.S32.HI UR5, URZ, 0x5, UR5 ;  /* 0x00000005ff057899 */ /* 0x000fc40008011405 */
[----:B------:R-:W-:Y:S02]  /*42a0*/  ULOP3.LUT UR11, UR11, 0x3fff, URZ, 0xc0, !UPT ;  /* 0x00003fff0b0b7892 */ /* 0x000fe4000f8ec0ff */
[----:B------:R-:W-:Y:S02]  /*42b0*/  UISETP.LT.AND UP0, UPT, UR5, 0x1, UPT ;  /* 0x000000010500788c */ /* 0x000fe4000bf01270 */
[----:B------:R-:W-:Y:S02]  /*42c0*/  ULOP3.LUT UR12, UR12, 0x3fff, URZ, 0xc0, !UPT ;  /* 0x00003fff0c0c7892 */ /* 0x000fe4000f8ec0ff */
[----:B------:R-:W-:Y:S02]  /*42d0*/  USEL UR10, UR5, 0x1, !UP0 ;  /* 0x00000001050a7887 */ /* 0x000fe4000c000000 */
[----:B------:R-:W-:Y:S02]  /*42e0*/  ULOP3.LUT UR11, UR11, 0x10000, URZ, 0xfc, !UPT ;  /* 0x000100000b0b7892 */ /* 0x000fe4000f8efcff */
[----:B------:R-:W-:-:S02]  /*42f0*/  ULOP3.LUT UR12, UR12, 0x10000, URZ, 0xfc, !UPT ;  /* 0x000100000c0c7892 */ /* 0x000fc4000f8efcff */
[----:B------:R-:W-:Y:S02]  /*4300*/  UIADD3 UR10, UPT, UPT, -UR10, URZ, URZ ;  /* 0x000000ff0a0a7290 */ /* 0x000fe4000fffe1ff */
[----:B--2---:R-:W-:Y:S01]  /*4310*/  UISETP.GE.AND UP3, UPT, UR4, 0x1, UPT ;  /* 0x000000010400788c */ /* 0x004fe2000bf66270 */
[----:B-1----:R-:W-:-:S15]  /*4320*/  R2UR UR19, R0 ;  /* 0x00000000001372ca */ /* 0x002fde00000e0000 */
.L_x_90:
[----:B------:R-:W-:Y:S02]  /*4330*/  LEA R0, R10, UR6, 0x3 ;  /* 0x000000060a007c11 */ /* 0x000fe4000f8e18ff */
[----:B------:R-:W-:Y:S02]  /*4340*/  SHF.L.U32 R5, R9, 0x1f, RZ ;  /* 0x0000001f09057819 */ /* 0x000fe400000006ff */
[----:B------:R-:W-:Y:S01]  /*4350*/  PLOP3.LUT P0, PT, PT, PT, UP3, 0x80, 0x8 ;  /* 0x000000000008781c */ /* 0x000fe20003f0f038 */
[----:B------:R-:W-:Y:S01]  /*4360*/  VIADD R3, R0, 0x250 ;  /* 0x0000025000037836 */ /* 0x000fe20000000000 */
[----:B-1----:R-:W1:Y:S02]  /*4370*/  SYNCS.PHASECHK.TRANS64.TRYWAIT P1, [R0+URZ+0x240], R5 ;  /* 0x00024005000075a7 */ /* 0x002e6400080211ff */
[----:B-1--4-:R-:W-:Y:S09]  /*4380*/  @!P1 BRA `(.L_x_84) ;  /* 0x0000004800149947 */ /* 0x012ff20003800000 */
.L_x_201:
[----:B------:R-:W-:Y:S01]  /*4390*/  LEA R4, R10, UR6, 0x4 ;  /* 0x000000060a047c11 */ /* 0x000fe2000f8e20ff */
[----:B------:R-:W-:Y:S01]  /*43a0*/  @UP3 ULEA UR4, UR17, UR6, 0x3 ;  /* 0x0000000611043291 */ /* 0x000fe2000f8e18ff */
[----:B------:R-:W-:Y:S01]  /*43b0*/  PLOP3.LUT P2, PT, PT, PT, PT, 0x80, 0x8 ;  /* 0x000000000008781c */ /* 0x000fe20003f4f070 */
[----:B------:R-:W-:Y:S01]  /*43c0*/  ULEA UR9, UR18, UR6, 0x3 ;  /* 0x0000000612097291 */ /* 0x000fe2000f8e18ff */
[----:B------:R-:W-:Y:S02]  /*43d0*/  PRMT R3, RZ, 0x654, R3 ;  /* 0x00000654ff037816 */ /* 0x000fe40000000003 */
[----:B-1----:R-:W1:Y:S01]  /*43e0*/  LDS.128 R4, [R4+0x2d0] ;  /* 0x0002d00004047984 */ /* 0x002e620000000c00 */
[----:B------:R-:W-:Y:S02]  /*43f0*/  @P0 SHF.L.U32 R2, R8, 0x1f, RZ ;  /* 0x0000001f08020819 */ /* 0x000fe400000006ff */
[----:B------:R-:W-:Y:S01]  /*4400*/  SHF.L.U32 R0, R11, 0x1f, RZ ;  /* 0x0000001f0b007819 */ /* 0x000fe200000006ff */
[----:B------:R-:W-:Y:S01]  /*4410*/  @!PT LDS RZ, [RZ] ;  /* 0x00000000fffff984 */ /* 0x000fe20000000800 */
[----:B------:R-:W-:Y:S01]  /*4420*/  @!PT LDS RZ, [RZ] ;  /* 0x00000000fffff984 */ /* 0x000fe20000000800 */
[----:B------:R-:W-:Y:S01]  /*4430*/  @!PT LDS RZ, [RZ] ;  /* 0x00000000fffff984 */ /* 0x000fe20000000800 */
[----:B------:R-:W-:Y:S01]  /*4440*/  @!PT LDS RZ, [RZ] ;  /* 0x00000000fffff984 */ /* 0x000fe20000000800 */
[----:B------:R2:W-:Y:S06]  /*4450*/  MEMBAR.ALL.CTA ;  /* 0x0000000000007992 */ /* 0x0005ec0000008000 */
[----:B--2---:R-:W2:Y:S02]  /*4460*/  FENCE.VIEW.ASYNC.S ;  /* 0x00000000000073c6 */ /* 0x004ea40000000000 */
[----:B--2---:R2:W-:Y:S01]  /*4470*/  SYNCS.ARRIVE.TRANS64.RED.A1T0 RZ, [R3+URZ], RZ ;  /* 0x000000ff03ff79a7 */ /* 0x0045e200081004ff */
[----:B------:R2:W4:Y:S01]  /*4480*/  @P0 SYNCS.PHASECHK.TRANS64.TRYWAIT P2, [UR4], R2 ;  /* 0x00000002ff0005a7 */ /* 0x0005220008041104 */
[----:B-1----:R-:W-:Y:S01]  /*4490*/  LOP3.LUT P1, RZ, R6, 0x1, RZ, 0xc0, !PT ;  /* 0x0000000106ff7812 */ /* 0x002fe2000782c0ff */
[----:B------:R-:W1:Y:S02]  /*44a0*/  SYNCS.PHASECHK.TRANS64.TRYWAIT P0, [UR9+0x280], R0 ;  /* 0x00028000ff0075a7 */ /* 0x000e640008001109 */
[----:B-12-4-:R-:W-:Y:S10]  /*44b0*/  @!P0 BRA `(.L_x_85) ;  /* 0x0000004400dc8947 */ /* 0x016ff40003800000 */
.L_x_203:
[----:B------:R-:W-:Y:S01]  /*44c0*/  IADD3 R10, PT, PT, R10, 0x1, RZ ;  /* 0x000000010a0a7810 */ /* 0x000fe20007ffe0ff */
[----:B------:R-:W-:Y:S06]  /*44d0*/  BRA.U !UP3, `(.L_x_86) ;  /* 0x000000010b887547 */ /* 0x000fec000b800000 */
[----:B------:R-:W-:Y:S02]  /*44e0*/  ULEA UR8, UR18, UR19, 0x6 ;  /* 0x0000001312087291 */ /* 0x000fe4000f8e30ff */
[----:B------:R-:W-:Y:S01]  /*44f0*/  UPLOP3.LUT UP4, UPT, UPT, UPT, UPT, 0x40, 0x4 ;  /* 0x000000000004789c */ /* 0x000fe20003f8e870 */
[----:B------:R-:W-:Y:S01]  /*4500*/  UMOV UR16, UR10 ;  /* 0x0000000a00107c82 */ /* 0x000fe20008000000 */
[----:B------:R-:W-:Y:S01]  /*4510*/  UMOV UR15, UR5 ;  /* 0x00000005000f7c82 */ /* 0x000fe20008000000 */
[----:B------:R-:W-:-:S08]  /*4520*/  UMOV UR14, UR17 ;  /* 0x00000011000e7c82 */ /* 0x000fd00008000000 */
.L_x_89:
[----:B------:R-:W-:Y:S02]  /*4530*/  UIADD3 UR16, UPT, UPT, UR16, 0x1, URZ ;  /* 0x0000000110107890 */ /* 0x000fe4000fffe0ff */
[----:B--2---:R-:W-:Y:S02]  /*4540*/  ULEA UR7, UR14, UR6, 0x3 ;  /* 0x000000060e077291 */ /* 0x004fe4000f8e18ff */
[----:B------:R-:W-:Y:S01]  /*4550*/  UISETP.NE.AND UP0, UPT, UR16, URZ, UPT ;  /* 0x000000ff1000728c */ /* 0x000fe2000bf05270 */
[----:B----4-:R-:W-:Y:S10]  /*4560*/  @P2 BRA `(.L_x_87) ;  /* 0x00000000000c2947 */ /* 0x010ff40003800000 */
[----:B-1----:R-:W-:Y:S04]  /*4570*/  SHF.L.U32 R3, R8, 0x1f, RZ ;  /* 0x0000001f08037819 */ /* 0x002fe800000006ff */
[----:B------:R-:W1:Y:S02]  /*4580*/  SYNCS.PHASECHK.TRANS64.TRYWAIT P0, [UR7], R3 ;  /* 0x00000003ff0075a7 */ /* 0x000e640008001107 */
[----:B-1----:R-:W-:Y:S05]  /*4590*/  @!P0 BRA `(.L_x_88) ;  /* 0x0000004400bc8947 */ /* 0x002fea0003800000 */
.L_x_87:
[----:B------:R-:W-:Y:S01]  /*45a0*/  UISETP.NE.AND UP1, UPT, UR15, 0x1, UPT ;  /* 0x000000010f00788c */ /* 0x000fe2000bf25270 */
[----:B------:R-:W-:Y:S01]  /*45b0*/  PLOP3.LUT P2, PT, PT, PT, PT, 0x80, 0x8 ;  /* 0x000000000008781c */ /* 0x000fe20003f4f070 */
[----:B------:R-:W-:Y:S02]  /*45c0*/  UIADD3 UR17, UPT, UPT, UR14, 0x1, URZ ;  /* 0x000000010e117890 */ /* 0x000fe4000fffe0ff */
[----:B------:R-:W-:Y:S02]  /*45d0*/  ULEA UR22, UR14, UR12, 0x7 ;  /* 0x0000000c0e167291 */ /* 0x000fe4000f8e38ff */
[----:B------:R-:W-:Y:S01]  /*45e0*/  UISETP.NE.AND UP2, UPT, UR17, 0x22, UPT ;  /* 0x000000221100788c */ /* 0x000fe2000bf45270 */
[----:B------:R-:W-:Y:S01]  /*45f0*/  PLOP3.LUT P0, PT, PT, PT, UP1, 0x80, 0x8 ;  /* 0x000000000008781c */ /* 0x000fe20003f0f018 */
[----:B------:R-:W-:Y:S02]  /*4600*/  ULEA UR24, UR14, UR11, 0x8 ;  /* 0x0000000b0e187291 */ /* 0x000fe4000f8e40ff */
[----:B------:R-:W-:Y:S02]  /*4610*/  USEL UR13, URZ, 0x1, UP2 ;  /* 0x00000001ff0d7887 */ /* 0x000fe40009000000 */
[----:B------:R-:W-:Y:S02]  /*4620*/  USEL UR17, UR17, URZ, UP2 ;  /* 0x000000ff11117287 */ /* 0x000fe40009000000 */
[----:B------:R-:W-:Y:S02]  /*4630*/  UIADD3 UR7, UPT, UPT, UR7, 0x110, URZ ;  /* 0x0000011007077890 */ /* 0x000fe4000fffe0ff */
[----:B------:R-:W-:Y:S01]  /*4640*/  @UP1 ULEA UR4, UR17, UR6, 0x3 ;  /* 0x0000000611041291 */ /* 0x000fe2000f8e18ff */
[----:B------:R-:W-:Y:S01]  /*4650*/  LOP3.LUT R8, R8, UR13, RZ, 0x3c, !PT ;  /* 0x0000000d08087c12 */ /* 0x000fe2000f8e3cff */
[----:B------:R-:W-:Y:S01]  /*4660*/  UMOV UR23, 0xc0004010 ;  /* 0xc000401000177882 */ /* 0x000fe20000000000 */
[----:B------:R-:W-:Y:S01]  /*4670*/  UMOV UR25, 0xc0004010 ;  /* 0xc000401000197882 */ /* 0x000fe20000000000 */
[----:B------:R-:W-:Y:S01]  /*4680*/  UIADD3 UR15, UPT, UPT, UR15, -0x1, URZ ;  /* 0xffffffff0f0f7890 */ /* 0x000fe2000fffe0ff */
[----:B-1----:R-:W-:Y:S01]  /*4690*/  @P0 SHF.L.U32 R0, R8, 0x1f, RZ ;  /* 0x0000001f08000819 */ /* 0x002fe200000006ff */
[----:B------:R-:W-:Y:S03]  /*46a0*/  UMOV UR14, UR17 ;  /* 0x00000011000e7c82 */ /* 0x000fe60008000000 */
[----:B------:R2:W4:Y:S01]  /*46b0*/  @P0 SYNCS.PHASECHK.TRANS64.TRYWAIT P2, [UR4], R0 ;  /* 0x00000000ff0005a7 */ /* 0x0005220008041104 */
[----:B------:R2:W-:Y:S01]  /*46c0*/  UTCQMMA gdesc[UR24], gdesc[UR22], tmem[UR8], tmem[UR20], idesc[UR21], UP4 ;  /* 0x00ff1416180075ea */ /* 0x0005e2000a000308 */
[----:B------:R-:W-:Y:S01]  /*46d0*/  UPLOP3.LUT UP4, UPT, UPT, UPT, UPT, 0x80, 0x8 ;  /* 0x000000000008789c */ /* 0x000fe20003f8f070 */
[----:B------:R2:W-:Y:S01]  /*46e0*/  UTCBAR [UR7], URZ ;  /* 0x000000ff070073e9 */ /* 0x0005e200080000ff */
[----:B------:R-:W-:Y:S09]  /*46f0*/  BRA.U UP0, `(.L_x_89) ;  /* 0xfffffffd008c7547 */ /* 0x000ff2000b83ffff */
.L_x_86:
[----:B------:R-:W-:Y:S01]  /*4700*/  UIADD3 UR18, UPT, UPT, UR18, 0x1, URZ ;  /* 0x0000000112127890 */ /* 0x000fe2000fffe0ff */
[C---:B------:R-:W-:Y:S01]  /*4710*/  ISETP.NE.AND P0, PT, R10.reuse, 0x2, PT ;  /* 0x000000020a00780c */ /* 0x040fe20003f05270 */
[----:B------:R-:W-:Y:S02]  /*4720*/  UIADD3 UR9, UPT, UPT, UR9, 0x260, URZ ;  /* 0x0000026009097890 */ /* 0x000fe4000fffe0ff */
[----:B------:R-:W-:Y:S01]  /*4730*/  UISETP.NE.AND UP0, UPT, UR18, 0x4, UPT ;  /* 0x000000041200788c */ /* 0x000fe2000bf05270 */
[----:B-12---:R-:W-:Y:S02]  /*4740*/  SEL R0, RZ, 0x1, P0 ;  /* 0x00000001ff007807 */ /* 0x006fe40000000000 */
[----:B------:R-:W-:Y:S01]  /*4750*/  SEL R10, R10, RZ, P0 ;  /* 0x000000ff0a0a7207 */ /* 0x000fe20000000000 */
[----:B------:R-:W-:Y:S01]  /*4760*/  USEL UR4, URZ, 0x1, UP0 ;  /* 0x00000001ff047887 */ /* 0x000fe20008000000 */
[----:B------:R-:W-:Y:S01]  /*4770*/  LOP3.LUT R9, R9, R0, RZ, 0x3c, !PT ;  /* 0x0000000009097212 */ /* 0x000fe200078e3cff */
[----:B------:R-:W-:Y:S01]  /*4780*/  USEL UR18, UR18, URZ, UP0 ;  /* 0x000000ff12127287 */ /* 0x000fe20008000000 */
[----:B------:R1:W-:Y:S03]  /*4790*/  UTCBAR [UR9], URZ ;  /* 0x000000ff090073e9 */ /* 0x0003e600080000ff */
[----:B------:R-:W-:Y:S01]  /*47a0*/  LOP3.LUT R11, R11, UR4, RZ, 0x3c, !PT ;  /* 0x000000040b0b7c12 */ /* 0x000fe2000f8e3cff */
[----:B------:R-:W-:Y:S07]  /*47b0*/  @P1 BRA `(.L_x_90) ;  /* 0xfffffff800dc1947 */ /* 0x000fee000383ffff */
[----:B------:R-:W2:Y:S01]  /*47c0*/  S2UR UR4, SR_CgaCtaId ;  /* 0x00000000000479c3 */ /* 0x000ea20000008800 */
[----:B------:R-:W-:Y:S01]  /*47d0*/  ELECT P0, URZ, PT ;  /* 0x0000000000ff782f */ /* 0x000fe20003800000 */
[----:B------:R-:W-:Y:S01]  /*47e0*/  IMAD.MOV.U32 R0, RZ, RZ, 0x1 ;  /* 0x00000001ff007424 */ /* 0x000fe200078e00ff */
[----:B------:R-:W-:Y:S01]  /*47f0*/  UIADD3 UR6, UPT, UPT, UR6, 0x280, URZ ;  /* 0x0000028006067890 */ /* 0x000fe2000fffe0ff */
[----:B------:R-:W-:Y:S01]  /*4800*/  SHF.L.U32 R3, R11, 0x1f, RZ ;  /* 0x0000001f0b037819 */ /* 0x000fe200000006ff */
[----:B------:R-:W-:-:S03]  /*4810*/  UMOV UR5, 0x40 ;  /* 0x0000004000057882 */ /* 0x000fc60000000000 */
[----:B------:R-:W-:Y:S01]  /*4820*/  UVIRTCOUNT.DEALLOC.SMPOOL 0x80 ;  /* 0x000000800000784c */ /* 0x000fe20000000000 */
[----:B--2---:R-:W-:Y:S02]  /*4830*/  ULEA UR4, UR4, UR5, 0x18 ;  /* 0x0000000504047291 */ /* 0x004fe4000f8ec0ff */
[----:B------:R-:W-:-:S07]  /*4840*/  ULEA UR5, UR18, UR6, 0x3 ;  /* 0x0000000612057291 */ /* 0x000fce000f8e18ff */
[----:B------:R2:W-:Y:S02]  /*4850*/  @P0 STS.U8 [UR4+0x1c], R0 ;  /* 0x00001c00ff000988 */ /* 0x0005e40008000004 */
[----:B------:R-:W3:Y:S02]  /*4860*/  SYNCS.PHASECHK.TRANS64.TRYWAIT P0, [UR5], R3 ;  /* 0x00000003ff0075a7 */ /* 0x000ee40008001105 */
[----:B--23--:R-:W-:Y:S05]  /*4870*/  @!P0 BRA `(.L_x_91) ;  /* 0x00000044001c8947 */ /* 0x00cfea0003800000 */
.L_x_206:
[----:B------:R-:W-:-:S04]  /*4880*/  UIADD3 UR7, UPT, UPT, UR18, 0x1, URZ ;  /* 0x0000000112077890 */ /* 0x000fc8000fffe0ff */
[----:B------:R-:W-:-:S04]  /*4890*/  UISETP.NE.AND UP0, UPT, UR7, 0x4, UPT ;  /* 0x000000040700788c */ /* 0x000fc8000bf05270 */
[----:B------:R-:W-:Y:S02]  /*48a0*/  USEL UR8, URZ, 0x1, UP0 ;  /* 0x00000001ff087887 */ /* 0x000fe40008000000 */
[----:B------:R-:W-:-:S04]  /*48b0*/  USEL UR7, UR7, URZ, UP0 ;  /* 0x000000ff07077287 */ /* 0x000fc80008000000 */
[----:B------:R-:W-:Y:S01]  /*48c0*/  ULEA UR5, UR7, UR6, 0x3 ;  /* 0x0000000607057291 */ /* 0x000fe2000f8e18ff */
[----:B------:R-:W-:-:S04]  /*48d0*/  LOP3.LUT R2, R11, UR8, RZ, 0x3c, !PT ;  /* 0x000000080b027c12 */ /* 0x000fc8000f8e3cff */
[----:B--2---:R-:W-:-:S04]  /*48e0*/  SHF.L.U32 R3, R2, 0x1f, RZ ;  /* 0x0000001f02037819 */ /* 0x004fc800000006ff */
[----:B------:R-:W2:Y:S02]  /*48f0*/  SYNCS.PHASECHK.TRANS64.TRYWAIT P0, [UR5], R3 ;  /* 0x00000003ff0075a7 */ /* 0x000ea40008001105 */
[----:B--2---:R-:W-:Y:S05]  /*4900*/  @!P0 BRA `(.L_x_92) ;  /* 0x0000004400108947 */ /* 0x004fea0003800000 */
.L_x_208:
        /* <DEDUP_REMOVED lines=9> */
.L_x_210:
[----:B------:R-:W-:-:S04]  /*49a0*/  UIADD3 UR7, UPT, UPT, UR7, 0x1, URZ ;  /* 0x0000000107077890 */ /* 0x000fc8000fffe0ff */
[----:B------:R-:W-:-:S04]  /*49b0*/  UISETP.NE.AND UP0, UPT, UR7, 0x4, UPT ;  /* 0x000000040700788c */ /* 0x000fc8000bf05270 */
[----:B------:R-:W-:Y:S02]  /*49c0*/  USEL UR5, URZ, 0x1, UP0 ;  /* 0x00000001ff057887 */ /* 0x000fe40008000000 */
[----:B------:R-:W-:-:S04]  /*49d0*/  USEL UR7, UR7, URZ, UP0 ;  /* 0x000000ff07077287 */ /* 0x000fc80008000000 */
[----:B------:R-:W-:Y:S01]  /*49e0*/  ULEA UR7, UR7, UR6, 0x3 ;  /* 0x0000000607077291 */ /* 0x000fe2000f8e18ff */
[----:B--2---:R-:W-:-:S04]  /*49f0*/  LOP3.LUT R3, R2, UR5, RZ, 0x3c, !PT ;  /* 0x0000000502037c12 */ /* 0x004fc8000f8e3cff */
[----:B------:R-:W-:-:S04]  /*4a00*/  SHF.L.U32 R3, R3, 0x1f, RZ ;  /* 0x0000001f03037819 */ /* 0x000fc800000006ff */
[----:B------:R-:W2:Y:S02]  /*4a10*/  SYNCS.PHASECHK.TRANS64.TRYWAIT P0, [UR7], R3 ;  /* 0x00000003ff0075a7 */ /* 0x000ea40008001107 */
[----:B--2---:R-:W-:Y:S05]  /*4a20*/  @!P0 BRA `(.L_x_94) ;  /* 0x0000004000f88947 */ /* 0x004fea0003800000 */
.L_x_212:
[----:B------:R-:W-:Y:S01]  /*4a30*/  NOP ;  /* 0x0000000000007918 */ /* 0x000fe20000000000 */
[----:B--2---:R-:W2:Y:S01]  /*4a40*/  LDS R0, [UR4+0x14] ;  /* 0x00001404ff007984 */ /* 0x004ea20008000800 */
[----:B------:R-:W-:Y:S01]  /*4a50*/  ULOP3.LUT UR6, UR19, 0xffff, URZ, 0xc0, !UPT ;  /* 0x0000ffff13067892 */ /* 0x000fe2000f8ec0ff */
[----:B------:R-:W-:Y:S01]  /*4a60*/  UMOV UR8, 0xffff ;  /* 0x0000ffff00087882 */ /* 0x000fe20000000000 */
[----:B------:R-:W-:Y:S02]  /*4a70*/  UMOV UR5, 0x1 ;  /* 0x0000000100057882 */ /* 0x000fe40000000000 */
[----:B------:R-:W-:-:S04]  /*4a80*/  USHF.R.U32.HI UR6, URZ, 0x5, UR6 ;  /* 0x00000005ff067899 */ /* 0x000fc80008011606 */
[----:B------:R-:W-:Y:S02]  /*4a90*/  USHF.L.U32 UR8, UR8, UR6, URZ ;  /* 0x0000000608087299 */ /* 0x000fe400080006ff */
[----:B------:R-:W-:-:S04]  /*4aa0*/  USHF.L.U32 UR5, UR5, UR6, URZ ;  /* 0x0000000605057299 */ /* 0x000fc800080006ff */
[----:B--2---:R-:W-:-:S04]  /*4ab0*/  LOP3.LUT R0, R0, UR8, RZ, 0xc0, !PT ;  /* 0x0000000800007c12 */ /* 0x004fc8000f8ec0ff */
[----:B------:R-:W-:-:S13]  /*4ac0*/  ISETP.NE.AND P0, PT, R0, UR8, PT ;  /* 0x0000000800007c0c */ /* 0x000fda000bf05270 */
[----:B------:R-:W-:Y:S05]  /*4ad0*/  @P0 BRA `(.L_x_95) ;  /* 0x0000000000580947 */ /* 0x000fea0003800000 */
[----:B------:R-:W2:Y:S02]  /*4ae0*/  LDS R0, [UR4+0x18] ;  /* 0x00001804ff007984 */ /* 0x000ea40008000800 */
[----:B--2---:R-:W-:-:S04]  /*4af0*/  LOP3.LUT R0, R0, UR5, RZ, 0xc0, !PT ;  /* 0x0000000500007c12 */ /* 0x004fc8000f8ec0ff */
[----:B------:R-:W-:-:S13]  /*4b00*/  ISETP.NE.AND P0, PT, R0, UR5, PT ;  /* 0x0000000500007c0c */ /* 0x000fda000bf05270 */
[----:B------:R-:W-:Y:S05]  /*4b10*/  @P0 BRA `(.L_x_96) ;  /* 0x00000000003c0947 */ /* 0x000fea0003800000 */
[----:B------:R-:W2:Y:S01]  /*4b20*/  S2R R2, SR_LANEID ;  /* 0x0000000000027919 */ /* 0x000ea20000000000 */
[----:B------:R-:W-:Y:S01]  /*4b30*/  ULOP3.LUT UR8, URZ, UR8, URZ, 0x33, !UPT ;  /* 0x00000008ff087292 */ /* 0x000fe2000f8e33ff */
[----:B------:R-:W-:Y:S01]  /*4b40*/  LOP3.LUT R4, RZ, UR5, RZ, 0x33, !PT ;  /* 0x00000005ff047c12 */ /* 0x000fe2000f8e33ff */
[----:B------:R-:W-:Y:S02]  /*4b50*/  VOTEU.ANY UR7, UPT, PT ;  /* 0x0000000000077886 */ /* 0x000fe400038e0100 */
[----:B------:R-:W-:Y:S01]  /*4b60*/  UFLO.U32 UR7, UR7 ;  /* 0x00000007000772bd */ /* 0x000fe200080e0000 */
[----:B------:R-:W3:Y:S01]  /*4b70*/  REDUX UR5, R4 ;  /* 0x00000000040573c4 */ /* 0x000ee20000000000 */
[----:B------:R-:W-:-:S06]  /*4b80*/  IMAD.U32 R0, RZ, RZ, UR8 ;  /* 0x00000008ff007e24 */ /* 0x000fcc000f8e00ff */
[----:B------:R1:W-:Y:S01]  /*4b90*/  UTCATOMSWS.AND URZ, UR8 ;  /* 0x0000000800ff79e3 */ /* 0x0003e20008000000 */
[----:B------:R-:W4:Y:S01]  /*4ba0*/  REDUX UR6, R0 ;  /* 0x00000000000673c4 */ /* 0x000f220000000000 */
[----:B--2---:R-:W-:Y:S01]  /*4bb0*/  ISETP.EQ.U32.AND P0, PT, R2, UR7, PT ;  /* 0x0000000702007c0c */ /* 0x004fe2000bf02070 */
[----:B---3--:R-:W-:Y:S01]  /*4bc0*/  IMAD.U32 R2, RZ, RZ, UR5 ;  /* 0x00000005ff027e24 */ /* 0x008fe2000f8e00ff */
[----:B----4-:R-:W-:-:S11]  /*4bd0*/  MOV R3, UR6 ;  /* 0x0000000600037c02 */ /* 0x010fd60008000f00 */
[----:B------:R1:W-:Y:S04]  /*4be0*/  @P0 ATOMS.AND RZ, [UR4+0x14], R3 ;  /* 0x00001403ffff098c */ /* 0x0003e8000a800004 */
[----:B------:R1:W-:Y:S01]  /*4bf0*/  @P0 ATOMS.AND RZ, [UR4+0x18], R2 ;  /* 0x00001802ffff098c */ /* 0x0003e2000a800004 */
[----:B------:R-:W-:Y:S05]  /*4c00*/  BRA `(.L_x_97) ;  /* 0x0000000000147947 */ /* 0x000fea0003800000 */
.L_x_96:
[----:B------:R-:W-:Y:S02]  /*4c10*/  MOV R2, 0x4c30 ;  /* 0x00004c3000027802 */ /* 0x000fe40000000f00 */
[----:B-1--45:R-:W-:Y:S05]  /*4c20*/  CALL.REL.NOINC `($__internal_0_$__cuda_sm10x_tcgen05_guardrail_trap_col_being_dealloced_not_returned_by_alloc) ;  /* 0x0000004400147944 */ /* 0x032fea0003c00000 */
[----:B------:R-:W-:Y:S05]  /*4c30*/  BRA `(.L_x_97) ;  /* 0x0000000000087947 */ /* 0x000fea0003800000 */
.L_x_95:
[----:B------:R-:W-:Y:S02]  /*4c40*/  MOV R2, 0x4c60 ;  /* 0x00004c6000027802 */ /* 0x000fe40000000f00 */
[----:B-1--45:R-:W-:Y:S05]  /*4c50*/  CALL.REL.NOINC `($__internal_2_$__cuda_sm10x_tcgen05_guardrail_trap_unallocated_columns_being_dealloced) ;  /* 0x0000004400207944 */ /* 0x032fea0003c00000 */
.L_x_97:
[----:B------:R-:W-:Y:S01]  /*4c60*/  NOP ;  /* 0x0000000000007918 */ /* 0x000fe20000000000 */
[----:B-1----:R-:W-:Y:S05]  /*4c70*/  EXIT ;  /* 0x000000000000794d */ /* 0x002fea0003800000 */
.L_x_79:
[----:B------:R-:W-:-:S09]  /*4c80*/  UISETP.NE.OR UP2, UPT, UR8, 0x3, !UP2 ;  /* 0x000000030800788c */ /* 0x000fd2000d745670 */
[----:B------:R-:W-:Y:S05]  /*4c90*/  BRA.U UP2, `(.L_x_98) ;  /* 0x0000000902c87547 */ /* 0x000fea000b800000 */
[----:B------:R-:W1:Y:S01]  /*4ca0*/  LDCU.64 UR6, c[0x0][0x888] ;  /* 0x00011100ff0677ac */ /* 0x000e620008000a00 */
[----:B------:R-:W2:Y:S01]  /*4cb0*/  LDC R0, c[0x0][0xb30] ;  /* 0x0002cc00ff007b82 */ /* 0x000ea20000000800 */
[----:B------:R-:W-:Y:S01]  /*4cc0*/  IMAD.MOV.U32 R30, RZ, RZ, 0x1 ;  /* 0x00000001ff1e7424 */ /* 0x000fe200078e00ff */
[----:B------:R-:W-:Y:S01]  /*4cd0*/  CS2R R28, SRZ ;  /* 0x00000000001c7805 */ /* 0x000fe2000001ff00 */
[----:B------:R-:W4:Y:S01]  /*4ce0*/  LDCU.64 UR4, c[0x0][0x890] ;  /* 0x00011200ff0477ac */ /* 0x000f220008000a00 */
[----:B------:R-:W-:Y:S01]  /*4cf0*/  IMAD.MOV.U32 R25, RZ, RZ, 0x2000 ;  /* 0x00002000ff197424 */ /* 0x000fe200078e00ff */
[----:B------:R-:W-:-:S03]  /*4d00*/  UMOV UR8, 0x400 ;  /* 0x0000040000087882 */ /* 0x000fc60000000000 */
[----:B------:R-:W3:Y:S01]  /*4d10*/  LDC R19, c[0x0][0x370] ;  /* 0x0000dc00ff137b82 */ /* 0x000ee20000000800 */
[----:B------:R-:W-:-:S07]  /*4d20*/  UPLOP3.LUT UP1, UPT, UPT, UPT, UPT, 0x40, 0x4 ;  /* 0x000000000004789c */ /* 0x000fce0003f2e870 */
[----:B------:R-:W3:Y:S01]  /*4d30*/  LDC R2, c[0x0][0xb0c] ;  /* 0x0002c300ff027b82 */ /* 0x000ee20000000800 */
[----:B-1----:R-:W-:Y:S02]  /*4d40*/  UISETP.NE.U32.AND UP2, UPT, UR6, URZ, UPT ;  /* 0x000000ff0600728c */ /* 0x002fe4000bf45070 */
[----:B------:R-:W-:Y:S02]  /*4d50*/  ULEA UR6, UR37, UR8, 0x18 ;  /* 0x0000000825067291 */ /* 0x000fe4000f8ec0ff */
[----:B------:R-:W-:Y:S02]  /*4d60*/  UISETP.NE.AND.EX UP2, UPT, UR7, URZ, UPT, UP2 ;  /* 0x000000ff0700728c */ /* 0x000fe4000bf45320 */
[----:B------:R-:W-:Y:S01]  /*4d70*/  UIADD3 UR7, UPT, UPT, UR6, 0x220, URZ ;  /* 0x0000022006077890 */ /* 0x000fe2000fffe0ff */
[----:B------:R-:W1:Y:S01]  /*4d80*/  LDC R18, c[0x0][0xb20] ;  /* 0x0002c800ff127b82 */ /* 0x000e620000000800 */
[----:B----4-:R-:W-:Y:S01]  /*4d90*/  UISETP.NE.U32.AND UP3, UPT, UR4, URZ, UPT ;  /* 0x000000ff0400728c */ /* 0x010fe2000bf65070 */
[----:B--2---:R-:W-:Y:S01]  /*4da0*/  ISETP.NE.AND P1, PT, R0, 0x1, PT ;  /* 0x000000010000780c */ /* 0x004fe20003f25270 */
[----:B------:R-:W-:-:S02]  /*4db0*/  UPRMT UR37, UR37, 0x654, UR7 ;  /* 0x0000065425257896 */ /* 0x000fc40008000007 */
[----:B------:R-:W-:-:S03]  /*4dc0*/  UISETP.NE.AND.EX UP3, UPT, UR5, URZ, UPT, UP3 ;  /* 0x000000ff0500728c */ /* 0x000fc6000bf65330 */
[----:B------:R-:W2:Y:S08]  /*4dd0*/  LDC.64 R32, c[0x0][0x348] ;  /* 0x0000d200ff207b82 */ /* 0x000eb00000000a00 */
[----:B------:R-:W4:Y:S08]  /*4de0*/  LDC.64 R16, c[0x0][0xb10] ;  /* 0x0002c400ff107b82 */ /* 0x000f300000000a00 */
[----:B------:R-:W1:Y:S08]  /*4df0*/  LDC.64 R6, c[0x0][0xb18] ;  /* 0x0002c600ff067b82 */ /* 0x000e700000000a00 */
[----:B------:R-:W1:Y:S08]  /*4e00*/  LDC.64 R4, c[0x0][0xb28] ;  /* 0x0002ca00ff047b82 */ /* 0x000e700000000a00 */
[----:B---3--:R-:W1:Y:S02]  /*4e10*/  LDC R24, c[0x0][0x374] ;  /* 0x0000dd00ff187b82 */ /* 0x008e640000000800 */
.L_x_106:
[C---:B------:R-:W-:Y:S02]  /*4e20*/  LEA R0, R29.reuse, UR6, 0x3 ;  /* 0x000000061d007c11 */ /* 0x040fe4000f8e18ff */
[----:B------:R-:W-:Y:S02]  /*4e30*/  SHF.L.U32 R3, R28, 0x1f, RZ ;  /* 0x0000001f1c037819 */ /* 0x000fe400000006ff */
[----:B------:R-:W-:Y:S02]  /*4e40*/  LEA R20, R29, UR6, 0x4 ;  /* 0x000000061d147c11 */ /* 0x000fe4000f8e20ff */
[----:B---3--:R-:W3:Y:S02]  /*4e50*/  SYNCS.PHASECHK.TRANS64.TRYWAIT P0, [R0+URZ+0x240], R3 ;  /* 0x00024003000075a7 */ /* 0x008ee400080011ff */
[----:B---3--:R-:W-:Y:S05]  /*4e60*/  @!P0 BRA `(.L_x_99) ;  /* 0x0000004000008947 */ /* 0x008fea0003800000 */
.L_x_213:
[----:B------:R-:W-:Y:S01]  /*4e70*/  ISETP.GE.AND P0, PT, R72, 0x1, PT ;  /* 0x000000014800780c */ /* 0x000fe20003f06270 */
[----:B------:R-:W1:Y:S01]  /*4e80*/  LDS.128 R20, [R20+0x2d0] ;  /* 0x0002d00014147984 */ /* 0x000e620000000c00 */
[----:B------:R-:W-:Y:S01]  /*4e90*/  ISETP.NE.U32.AND P4, PT, RZ, UR4, PT ;  /* 0x00000004ff007c0c */ /* 0x000fe2000bf85070 */
[----:B---3--:R-:W-:Y:S01]  /*4ea0*/  VIADD R0, R0, 0x250 ;  /* 0x0000025000007836 */ /* 0x008fe20000000000 */
[----:B------:R-:W-:Y:S02]  /*4eb0*/  SHF.L.U32 R26, R30, 0x1f, RZ ;  /* 0x0000001f1e1a7819 */ /* 0x000fe400000006ff */
[----:B------:R-:W-:Y:S02]  /*4ec0*/  ISETP.NE.AND.EX P4, PT, RZ, UR5, PT, P4 ;  /* 0x00000005ff007c0c */ /* 0x000fe4000bf85340 */
[----:B------:R-:W-:Y:S01]  /*4ed0*/  PRMT R0, RZ, 0x654, R0 ;  /* 0x00000654ff007816 */ /* 0x000fe20000000000 */
[----:B------:R-:W-:Y:S01]  /*4ee0*/  @!PT LDS RZ, [RZ] ;  /* 0x00000000fffff984 */ /* 0x000fe20000000800 */
[----:B------:R-:W-:Y:S01]  /*4ef0*/  @!PT LDS RZ, [RZ] ;  /* 0x00000000fffff984 */ /* 0x000fe20000000800 */
[----:B------:R-:W-:Y:S01]  /*4f00*/  @!PT LDS RZ, [RZ] ;  /* 0x00000000fffff984 */ /* 0x000fe20000000800 */
[----:B------:R-:W-:Y:S01]  /*4f10*/  @!PT LDS RZ, [RZ] ;  /* 0x00000000fffff984 */ /* 0x000fe20000000800 */
[----:B------:R3:W-:Y:S06]  /*4f20*/  MEMBAR.ALL.CTA ;  /* 0x0000000000007992 */ /* 0x0007ec0000008000 */
[----:B---3--:R-:W3:Y:S02]  /*4f30*/  FENCE.VIEW.ASYNC.S ;  /* 0x00000000000073c6 */ /* 0x008ee40000000000 */
[----:B---3--:R3:W-:Y:S01]  /*4f40*/  SYNCS.ARRIVE.TRANS64.RED.A1T0 RZ, [R0+URZ], RZ ;  /* 0x000000ff00ff79a7 */ /* 0x0087e200081004ff */
[----:B-1----:R-:W-:Y:S11]  /*4f50*/  LOP3.LUT P3, RZ, R22, 0x1, RZ, 0xc0, !PT ;  /* 0x0000000116ff7812 */ /* 0x002ff6000786c0ff */
[----:B------:R-:W-:Y:S02]  /*4f60*/  @!UPT UIADD3 URZ, UPT, UPT, URZ, URZ, URZ ;  /* 0x000000fffffff290 */ /* 0x000fe4000fffe0ff */
[----:B------:R-:W-:Y:S02]  /*4f70*/  @P3 MOV R13, R20 ;  /* 0x00000014000d3202 */ /* 0x000fe40000000f00 */
[----:B------:R-:W-:Y:S01]  /*4f80*/  @P3 LOP3.LUT R8, R21, 0xffff, RZ, 0xc0, !PT ;  /* 0x0000ffff15083812 */ /* 0x000fe200078ec0ff */
[----:B---3--:R-:W-:Y:S06]  /*4f90*/  @!P0 BRA `(.L_x_100) ;  /* 0x0000000000a48947 */ /* 0x008fec0003800000 */
[----:B------:R-:W-:Y:S01]  /*4fa0*/  IMAD.HI.U32 R31, R24, R7, RZ ;  /* 0x00000007181f7227 */ /* 0x000fe200078e00ff */
[----:B------:R-:W-:Y:S02]  /*4fb0*/  ISETP.NE.AND P0, PT, R6, 0x1, PT ;  /* 0x000000010600780c */ /* 0x000fe40003f05270 */
[----:B------:R-:W-:Y:S01]  /*4fc0*/  ISETP.NE.AND P2, PT, R72, 0x1, PT ;  /* 0x000000014800780c */ /* 0x000fe20003f45270 */
[----:B----4-:R-:W-:Y:S01]  /*4fd0*/  IMAD.HI.U32 R34, R19, R16, RZ ;  /* 0x0000001013227227 */ /* 0x010fe200078e00ff */
[----:B------:R-:W-:Y:S02]  /*4fe0*/  SHF.R.U32.HI R31, RZ, R18, R31 ;  /* 0x00000012ff1f7219 */ /* 0x000fe4000001161f */
[----:B------:R-:W-:Y:S01]  /*4ff0*/  ISETP.NE.AND P5, PT, R2, 0x1, PT ;  /* 0x000000010200780c */ /* 0x000fe20003fa5270 */
[----:B------:R-:W-:Y:S01]  /*5000*/  IMAD.HI.U32 R36, R13, R16, RZ ;  /* 0x000000100d247227 */ /* 0x000fe200078e00ff */
[----:B------:R-:W-:Y:S02]  /*5010*/  SHF.R.U32.HI R34, RZ, R17, R34 ;  /* 0x00000011ff227219 */ /* 0x000fe40000011622 */
[----:B------:R-:W-:Y:S01]  /*5020*/  SEL R3, R24, R31, !P0 ;  /* 0x0000001f18037207 */ /* 0x000fe20004000000 */
[C---:B------:R-:W-:Y:S01]  /*5030*/  IMAD.HI.U32 R31, R8.reuse, R7, RZ ;  /* 0x00000007081f7227 */ /* 0x040fe200078e00ff */
[----:B------:R-:W-:Y:S02]  /*5040*/  SEL R11, R19, R34, !P5 ;  /* 0x00000022130b7207 */ /* 0x000fe40006800000 */
[----:B------:R-:W-:Y:S01]  /*5050*/  SHF.R.U32.HI R36, RZ, R17, R36 ;  /* 0x00000011ff247219 */ /* 0x000fe20000011624 */
[----:B------:R-:W-:Y:S01]  /*5060*/  IMAD.HI.U32 R38, R3, R4, RZ ;  /* 0x0000000403267227 */ /* 0x000fe200078e00ff */
[----:B------:R-:W-:Y:S03]  /*5070*/  SHF.R.U32.HI R31, RZ, R18, R31 ;  /* 0x00000012ff1f7219 */ /* 0x000fe6000001161f */
[----:B------:R-:W-:Y:S01]  /*5080*/  IMAD.HI.U32 R34, R11, R4, RZ ;  /* 0x000000040b227227 */ /* 0x000fe200078e00ff */
[----:B------:R-:W-:Y:S02]  /*5090*/  @P2 SHF.R.U32.HI R3, RZ, R5, R38 ;  /* 0x00000005ff032219 */ /* 0x000fe40000011626 */
[----:B------:R-:W-:Y:S02]  /*50a0*/  SEL R9, R8, R31, !P0 ;  /* 0x0000001f08097207 */ /* 0x000fe40004000000 */
[----:B------:R-:W-:Y:S01]  /*50b0*/  @P2 SHF.R.U32.HI R11, RZ, R5, R34 ;  /* 0x00000005ff0b2219 */ /* 0x000fe20000011622 */
[C---:B------:R-:W-:Y:S01]  /*50c0*/  IMAD R10, R72.reuse, R3, RZ ;  /* 0x00000003480a7224 */ /* 0x040fe200078e02ff */
[----:B------:R-:W-:Y:S01]  /*50d0*/  SEL R3, R13, R36, !P5 ;  /* 0x000000240d037207 */ /* 0x000fe20006800000 */
[C---:B------:R-:W-:Y:S03]  /*50e0*/  IMAD.HI.U32 R14, R9.reuse, R4, RZ ;  /* 0x00000004090e7227 */ /* 0x040fe600078e00ff */
[----:B------:R-:W-:Y:S01]  /*50f0*/  ISETP.GE.AND P0, PT, R9, R10, PT ;  /* 0x0000000a0900720c */ /* 0x000fe20003f06270 */
[C---:B------:R-:W-:Y:S01]  /*5100*/  IMAD R12, R72.reuse, R11, RZ ;  /* 0x0000000b480c7224 */ /* 0x040fe200078e02ff */
[-C--:B------:R-:W-:Y:S04]  /*5110*/  SHF.R.U32.HI R14, RZ, R5.reuse, R14 ;  /* 0x00000005ff0e7219 */ /* 0x080fe8000001160e */
[----:B------:R-:W-:Y:S02]  /*5120*/  ISETP.GE.OR P0, PT, R3, R12, P0 ;  /* 0x0000000c0300720c */ /* 0x000fe40000706670 */
[----:B------:R-:W-:Y:S05]  /*5130*/  SEL R15, R9, R14, !P2 ;  /* 0x0000000e090f7207 */ /* 0x000fea0005000000 */
[----:B------:R-:W-:Y:S04]  /*5140*/  IMAD.MOV R14, RZ, RZ, -R15 ;  /* 0x000000ffff0e7224 */ /* 0x000fe800078e0a0f */
[----:B------:R-:W-:Y:S02]  /*5150*/  IMAD R14, R72, R14, R9 ;  /* 0x0000000e480e7224 */ /* 0x000fe400078e0209 */
[C---:B------:R-:W-:Y:S05]  /*5160*/  @!P0 IMAD.HI.U32 R10, R3.reuse, R4, RZ ;  /* 0x00000004030a8227 */ /* 0x040fea00078e00ff */
[----:B------:R-:W-:Y:S04]  /*5170*/  @!P0 SHF.R.U32.HI R10, RZ, R5, R10 ;  /* 0x00000005ff0a8219 */ /* 0x000fe8000001160a */
[----:B------:R-:W-:Y:S01]  /*5180*/  @!P0 SEL R0, R3, R10, !P2 ;  /* 0x0000000a03008207 */ /* 0x000fe20005000000 */
[----:B------:R-:W-:Y:S03]  /*5190*/  IMAD.MOV R10, RZ, RZ, -R3 ;  /* 0x000000ffff0a7224 */ /* 0x000fe600078e0a03 */
[----:B------:R-:W-:Y:S01]  /*51a0*/  @!P0 IADD3 R15, PT, PT, R15, -R0, RZ ;  /* 0x800000000f0f8210 */ /* 0x000fe20007ffe0ff */
[----:B------:R-:W-:Y:S01]  /*51b0*/  @!P0 IMAD R0, R11, R14, R0 ;  /* 0x0000000e0b008224 */ /* 0x000fe200078e0200 */
[----:B------:R-:W-:Y:S01]  /*51c0*/  IADD3 R11, PT, PT, -R9, RZ, RZ ;  /* 0x000000ff090b7210 */ /* 0x000fe20007ffe1ff */
[----:B------:R-:W-:Y:S02]  /*51d0*/  IMAD R13, R2, R10, R13 ;  /* 0x0000000a020d7224 */ /* 0x000fe400078e020d */
[----:B------:R-:W-:Y:S02]  /*51e0*/  @!P0 IMAD R9, R15, R72, R3 ;  /* 0x000000480f098224 */ /* 0x000fe400078e0203 */
[----:B------:R-:W-:Y:S02]  /*51f0*/  @!P0 IMAD.MOV.U32 R3, RZ, RZ, R0 ;  /* 0x000000ffff038224 */ /* 0x000fe400078e0000 */
[----:B------:R-:W-:Y:S02]  /*5200*/  IMAD R8, R6, R11, R8 ;  /* 0x0000000b06087224 */ /* 0x000fe400078e0208 */
[----:B------:R-:W-:Y:S02]  /*5210*/  IMAD R13, R3, R2, R13 ;  /* 0x00000002030d7224 */ /* 0x000fe400078e020d */
[----:B------:R-:W-:Y:S02]  /*5220*/  IMAD R8, R9, R6, R8 ;  /* 0x0000000609087224 */ /* 0x000fe400078e0208 */
.L_x_100:
[----:B------:R-:W-:Y:S05]  /*5230*/  BRA.U UP1, `(.L_x_101) ;  /* 0x0000000101107547 */ /* 0x000fea000b800000 */
[----:B------:R-:W-:Y:S04]  /*5240*/  MOV R0, UR13 ;  /* 0x0000000d00007c02 */ /* 0x000fe80008000f00 */
[----:B------:R-:W-:Y:S04]  /*5250*/  SHF.L.U32 R3, R0, 0x1f, RZ ;  /* 0x0000001f00037819 */ /* 0x000fe800000006ff */
[----:B------:R-:W1:Y:S02]  /*5260*/  SYNCS.PHASECHK.TRANS64.TRYWAIT P0, [UR6+0x238], R3 ;  /* 0x00023803ff0075a7 */ /* 0x000e640008001106 */
[----:B-1----:R-:W-:Y:S05]  /*5270*/  @!P0 BRA `(.L_x_102) ;  /* 0x0000003c00108947 */ /* 0x002fea0003800000 */
.L_x_101:
[----:B------:R-:W-:Y:S05]  /*5280*/  BRA.U !UP3, `(.L_x_103) ;  /* 0x000000010b347547 */ /* 0x000fea000b800000 */
[----:B------:R-:W-:Y:S01]  /*5290*/  UPLOP3.LUT UP0, UPT, UPT, UPT, UP2, 0x80, 0x8 ;  /* 0x000000000008789c */ /* 0x000fe20003f0f020 */
[----:B-1----:R-:W-:Y:S02]  /*52a0*/  HFMA2 R0, -RZ, RZ, 0, 5.9604644775390625e-08 ;  /* 0x00000001ff007431 */ /* 0x002fe400000001ff */
[----:B------:R-:W-:Y:S03]  /*52b0*/  IMAD.MOV.U32 R164, RZ, RZ, 0x1 ;  /* 0x00000001ffa47424 */ /* 0x000fe600078e00ff */
[----:B------:R-:W-:Y:S05]  /*52c0*/  PLOP3.LUT P0, PT, PT, PT, UP0, 0x80, 0x8 ;  /* 0x000000000008781c */ /* 0x000fea0003f0f008 */
[----:B------:R-:W1:Y:S01]  /*52d0*/  @UP0 LDCU.64 UR8, c[0x0][0x888] ;  /* 0x00011100ff0807ac */ /* 0x000e620008000a00 */
[----:B------:R-:W-:Y:S07]  /*52e0*/  @UP0 UIMAD UR7, UR36, UR4, URZ ;  /* 0x00000004240702a4 */ /* 0x000fee000f8e02ff */
[----:B------:R-:W-:Y:S01]  /*52f0*/  @!P0 PRMT R164, R0, 0x7610, R164 ;  /* 0x0000761000a48816 */ /* 0x000fe200000000a4 */
[----:B-1----:R-:W-:Y:S03]  /*5300*/  @UP0 UIMAD.WIDE UR8, UR7, 0x4, UR8 ;  /* 0x00000004070808a5 */ /* 0x002fe6000f8e0208 */
[----:B------:R-:W1:Y:S03]  /*5310*/  @!UP0 LDCU UR7, c[0x0][0x880] ;  /* 0x00011000ff0787ac */ /* 0x000e660008000800 */
[----:B------:R-:W-:Y:S01]  /*5320*/  IMAD.U32 R10, RZ, RZ, UR8 ;  /* 0x00000008ff0a7e24 */ /* 0x000fe2000f8e00ff */
[----:B------:R-:W-:Y:S05]  /*5330*/  MOV R11, UR9 ;  /* 0x00000009000b7c02 */ /* 0x000fea0008000f00 */
[----:B-----5:R3:W5:Y:S02]  /*5340*/  @P0 LDG.E R81, desc[UR40][R10.64] ;  /* 0x000000280a510981 */ /* 0x020764000c1e1900 */
[----:B-1-3--:R-:W-:Y:S07]  /*5350*/  @!P0 IMAD.U32 R81, RZ, RZ, UR7 ;  /* 0x00000007ff518e24 */ /* 0x00afee000f8e00ff */
.L_x_103:
[----:B-----5:R-:W-:Y:S01]  /*5360*/  @!P4 FSETP.EQ.AND P5, PT, R81, RZ, PT ;  /* 0x000000ff5100c20b */ /* 0x020fe20003fa2000 */
[----:B------:R-:W-:Y:S01]  /*5370*/  @!UPT UIADD3 URZ, UPT, UPT, URZ, URZ, URZ ;  /* 0x000000fffffff290 */ /* 0x000fe2000fffe0ff */
[----:B------:R-:W-:Y:S11]  /*5380*/  @!P4 BRA `(.L_x_104) ;  /* 0x000000000014c947 */ /* 0x000ff60003800000 */
[----:B------:R-:W-:Y:S02]  /*5390*/  LOP3.LUT P0, RZ, R164, 0xff, RZ, 0xc0, !PT ;  /* 0x000000ffa4ff7812 */ /* 0x000fe4000780c0ff */
[----:B------:R-:W-:Y:S04]  /*53a0*/  PLOP3.LUT P5, PT, PT, PT, UP0, 0x80, 0x8 ;  /* 0x000000000008781c */ /* 0x000fe80003faf008 */
[----:B------:R-:W-:Y:S07]  /*53b0*/  PLOP3.LUT P5, PT, P5, PT, PT, 0x8, 0x80 ;  /* 0x000000000080781c */ /* 0x000fee0002fae170 */
[----:B------:R-:W-:Y:S11]  /*53c0*/  @P0 FSETP.EQ.AND P5, PT, R81, RZ, PT ;  /* 0x000000ff5100020b */ /* 0x000ff60003fa2000 */
[----:B------:R-:W-:Y:S02]  /*53d0*/  @!UPT UIADD3 URZ, UPT, UPT, URZ, URZ, URZ ;  /* 0x000000fffffff290 */ /* 0x000fe4000fffe0ff */
.L_x_104:
[----:B------:R-:W3:Y:S01]  /*53e0*/  SYNCS.PHASECHK.TRANS64.TRYWAIT P4, [UR6+0x228], R26 ;  /* 0x0002281aff0075a7 */ /* 0x000ee20008081106 */
[----:B------:R-:W-:Y:S01]  /*53f0*/  @P3 SHF.R.U32.HI R27, RZ, 0x10, R21 ;  /* 0x00000010ff1b3819 */ /* 0x000fe20000011615 */
[----:B------:R-:W-:Y:S01]  /*5400*/  VIADD R29, R29, 0x1 ;  /* 0x000000011d1d7836 */ /* 0x000fe20000000000 */
[----:B------:R-:W5:Y:S08]  /*5410*/  LDC.64 R14, c[0x0][0xb10] ;  /* 0x0002c400ff0e7b82 */ /* 0x000f700000000a00 */
[----:B------:R-:W2:Y:S08]  /*5420*/  LDC.64 R10, c[0x0][0xb18] ;  /* 0x0002c600ff0a7b82 */ /* 0x000eb00000000a00 */
[----:B-1----:R-:W1:Y:S08]  /*5430*/  @!P1 LDC R0, c[0x0][0xb20] ;  /* 0x0002c800ff009b82 */ /* 0x002e700000000800 */
[----:B------:R-:W4:Y:S01]  /*5440*/  @!P1 LDC R3, c[0x0][0xb0c] ;  /* 0x0002c300ff039b82 */ /* 0x000f220000000800 */
[----:B-----5:R-:W-:Y:S05]  /*5450*/  @!P1 IMAD.HI.U32 R14, R13, R14, RZ ;  /* 0x0000000e0d0e9227 */ /* 0x020fea00078e00ff */
[----:B------:R-:W-:Y:S01]  /*5460*/  @!P1 SHF.R.U32.HI R14, RZ, R15, R14 ;  /* 0x0000000fff0e9219 */ /* 0x000fe2000001160e */
[----:B--2---:R-:W-:Y:S01]  /*5470*/  @!P1 IMAD.HI.U32 R11, R8, R11, RZ ;  /* 0x0000000b080b9227 */ /* 0x004fe200078e00ff */
[----:B------:R-:W-:Y:S04]  /*5480*/  @!P1 ISETP.NE.AND P0, PT, R10, 0x1, PT ;  /* 0x000000010a00980c */ /* 0x000fe80003f05270 */
[----:B-1----:R-:W-:Y:S02]  /*5490*/  @!P1 SHF.R.U32.HI R9, RZ, R0, R11 ;  /* 0x00000000ff099219 */ /* 0x002fe4000001160b */
[----:B----4-:R-:W-:Y:S02]  /*54a0*/  @!P1 ISETP.NE.AND P2, PT, R3, 0x1, PT ;  /* 0x000000010300980c */ /* 0x010fe40003f45270 */
[----:B------:R-:W-:Y:S02]  /*54b0*/  @!P1 SEL R9, R8, R9, !P0 ;  /* 0x0000000908099207 */ /* 0x000fe40004000000 */
[----:B------:R-:W-:Y:S02]  /*54c0*/  ELECT P0, URZ, PT ;  /* 0x0000000000ff782f */ /* 0x000fe40003800000 */
[----:B------:R-:W-:Y:S05]  /*54d0*/  @!P1 SEL R14, R13, R14, !P2 ;  /* 0x0000000e0d0e9207 */ /* 0x000fea0005000000 */
[----:B------:R-:W-:Y:S02]  /*54e0*/  @!P1 IMAD.IADD R0, R9, 0x1, -R14 ;  /* 0x0000000109009824 */ /* 0x000fe400078e0a0e */
[----:B------:R-:W-:Y:S02]  /*54f0*/  @!P1 IMAD.IADD R9, R14, 0x1, -R9 ;  /* 0x000000010e099824 */ /* 0x000fe400078e0a09 */
[----:B------:R-:W-:Y:S02]  /*5500*/  @!P1 IMAD R13, R0, R3, R13 ;  /* 0x00000003000d9224 */ /* 0x000fe400078e020d */
[----:B------:R-:W-:Y:S01]  /*5510*/  @!P1 IMAD R8, R9, R10, R8 ;  /* 0x0000000a09089224 */ /* 0x000fe200078e0208 */
[----:B---3--:R-:W-:Y:S06]  /*5520*/  @!P4 BRA `(.L_x_105) ;  /* 0x00000038007cc947 */ /* 0x008fec0003800000 */
.L_x_216:
[----:B------:R-:W-:Y:S01]  /*5530*/  PLOP3.LUT P5, PT, P5, P0, PT, 0xf2, 0x2f ;  /* 0x00000000002f781c */ /* 0x000fe20002fa1e72 */
[----:B------:R-:W-:Y:S01]  /*5540*/  UMOV UR14, 0x0 ;  /* 0x00000000000e7882 */ /* 0x000fe20000000000 */
[----:B------:R-:W-:Y:S01]  /*5550*/  LOP3.LUT R30, R30, 0x1, RZ, 0x3c, !PT ;  /* 0x000000011e1e7812 */ /* 0x000fe200078e3cff */
[----:B------:R-:W-:Y:S01]  /*5560*/  UMOV UR15, 0x10000000 ;  /* 0x10000000000f7882 */ /* 0x000fe20000000000 */
[----:B------:R-:W-:Y:S01]  /*5570*/  UMOV UR12, UR36 ;  /* 0x00000024000c7c82 */ /* 0x000fe20008000000 */
[----:B------:R-:W-:Y:S08]  /*5580*/  @P3 R2UR UR36, R27 ;  /* 0x000000001b2432ca */ /* 0x000ff000000e0000 */
[----:B-1----:R-:W-:Y:S01]  /*5590*/  @!P5 IADD3 R3, P0, PT, R32, 0x580, RZ ;  /* 0x000005802003d810 */ /* 0x002fe20007f1e0ff */
[----:B------:R-:W-:Y:S01]  /*55a0*/  @!P5 IMAD.SHL.U32 R155, R155, 0x40, RZ ;  /* 0x000000409b9bd824 */ /* 0x000fe200078e00ff */
[----:B------:R-:W-:Y:S01]  /*55b0*/  VOTEU.ALL UP1, P5 ;  /* 0x0000000000ff7886 */ /* 0x000fe20002820000 */
[----:B------:R-:W-:Y:S01]  /*55c0*/  @!P5 IMAD.SHL.U32 R165, R165, 0x80, RZ ;  /* 0x00000080a5a5d824 */ /* 0x000fe200078e00ff */
[----:B------:R-:W-:Y:S01]  /*55d0*/  @!P5 R2UR UR8, R3 ;  /* 0x000000000308d2ca */ /* 0x000fe200000e0000 */
[----:B------:R-:W-:Y:S01]  /*55e0*/  @!P5 IMAD.X R0, RZ, RZ, R33, P0 ;  /* 0x000000ffff00d224 */ /* 0x000fe200000e0621 */
[----:B------:R-:W-:Y:S01]  /*55f0*/  @!P5 R2UR UR10, R155 ;  /* 0x000000009b0ad2ca */ /* 0x000fe200000e0000 */
[----:B------:R-:W-:Y:S01]  /*5600*/  @!UP1 UIADD3 UR9, UPT, UPT, UR6, 0x220, URZ ;  /* 0x0000022006099890 */ /* 0x000fe2000fffe0ff */
[----:B------:R-:W-:Y:S01]  /*5610*/  @!P5 R2UR UR11, R165 ;  /* 0x00000000a50bd2ca */ /* 0x000fe200000e0000 */
[----:B------:R-:W-:Y:S01]  /*5620*/  IMAD.IADD R155, R8, 0x1, R143 ;  /* 0x00000001089b7824 */ /* 0x000fe200078e028f */
[----:B------:R-:W-:Y:S01]  /*5630*/  @!P5 R2UR UR7, R0 ;  /* 0x000000000007d2ca */ /* 0x000fe200000e0000 */
[----:B------:R-:W-:Y:S01]  /*5640*/  IMAD.IADD R165, R13, 0x1, R154 ;  /* 0x000000010da57824 */ /* 0x000fe200078e029a */
[C---:B------:R-:W-:Y:S04]  /*5650*/  ISETP.NE.AND P0, PT, R29.reuse, 0x2, PT ;  /* 0x000000021d00780c */ /* 0x040fe80003f05270 */
[----:B------:R-:W-:Y:S01]  /*5660*/  SEL R3, RZ, 0x1, P0 ;  /* 0x00000001ff037807 */ /* 0x000fe20000000000 */
[----:B------:R-:W-:Y:S01]  /*5670*/  IMAD.U32 R10, RZ, RZ, UR8 ;  /* 0x00000008ff0a7e24 */ /* 0x000fe2000f8e00ff */
[----:B------:R-:W-:Y:S01]  /*5680*/  @!UP1 UIADD3 UR8, UPT, UPT, UR6, 0x400, URZ ;  /* 0x0000040006089890 */ /* 0x000fe2000fffe0ff */
[----:B------:R-:W-:Y:S01]  /*5690*/  SEL R29, R29, RZ, P0 ;  /* 0x000000ff1d1d7207 */ /* 0x000fe20000000000 */
[----:B------:R-:W-:Y:S01]  /*56a0*/  VOTEU.ALL UP1, P5 ;  /* 0x0000000000ff7886 */ /* 0x000fe20002820000 */
[----:B------:R-:W-:Y:S02]  /*56b0*/  LOP3.LUT R28, R28, R3, RZ, 0x3c, !PT ;  /* 0x000000031c1c7212 */ /* 0x000fe400078e3cff */
[----:B------:R-:W-:Y:S01]  /*56c0*/  IMAD.U32 R11, RZ, RZ, UR7 ;  /* 0x00000007ff0b7e24 */ /* 0x000fe2000f8e00ff */
[----:B------:R-:W-:Y:S04]  /*56d0*/  @!P5 R2UR UR16, R10 ;  /* 0x000000000a10d2ca */ /* 0x000fe800000e0000 */
[----:B------:R-:W-:Y:S11]  /*56e0*/  @!P5 R2UR UR17, R11 ;  /* 0x000000000b11d2ca */ /* 0x000ff600000e0000 */
[----:B------:R-:W-:Y:S02]  /*56f0*/  @!UPT UIADD3 URZ, UPT, UPT, URZ, URZ, URZ ;  /* 0x000000fffffff290 */ /* 0x000fe4000fffe0ff */
[----:B------:R3:W-:Y:S01]  /*5700*/  @!UP1 UTMALDG.3D [UR8], [UR16], desc[UR14] ;  /* 0x00000e08100095b4 */ /* 0x0007e20008011000 */
[----:B------:R3:W-:Y:S01]  /*5710*/  @!P5 SYNCS.ARRIVE.TRANS64.RED.A0TR RZ, [UR6+0x220], R25 ;  /* 0x00022019ffffd9a7 */ /* 0x0007e20008300406 */
[----:B------:R-:W-:Y:S01]  /*5720*/  UPLOP3.LUT UP1, UPT, UPT, UPT, UPT, 0x80, 0x8 ;  /* 0x000000000008789c */ /* 0x000fe20003f2f070 */
[----:B------:R-:W-:Y:S01]  /*5730*/  SYNCS.ARRIVE.TRANS64.RED.A1T0 RZ, [UR37], RZ ;  /* 0x000000ffffff79a7 */ /* 0x000fe20008100425 */
[----:B------:R-:W-:Y:S09]  /*5740*/  @P3 BRA `(.L_x_106) ;  /* 0xfffffff400b43947 */ /* 0x000ff2000383ffff */
[----:B------:R-:W-:Y:S07]  /*5750*/  MOV R0, UR6 ;  /* 0x0000000600007c02 */ /* 0x000fee0008000f00 */
.L_x_107:
[----:B-1----:R-:W-:-:S04]  /*5760*/  SHF.L.U32 R3, R30, 0x1f, RZ ;  /* 0x0000001f1e037819 */ /* 0x002fc800000006ff */
[----:B------:R1:W2:Y:S03]  /*5770*/  SYNCS.PHASECHK.TRANS64.TRYWAIT P0, [R0+URZ+0x228], R3 ;  /* 0x00022803000075a7 */ /* 0x0002a600080011ff */
[----:B--2---:R-:W-:Y:S05]  /*5780*/  @!P0 NANOSLEEP.SYNCS 0x989680 ;  /* 0x009896800000895d */ /* 0x004fea0003900000 */
[----:B------:R-:W2:Y:S02]  /*5790*/  @!P0 SYNCS.PHASECHK.TRANS64 P0, [R0+URZ+0x228], R3 ;  /* 0x00022803000085a7 */ /* 0x000ea400080010ff */
[----:B--23--:R-:W-:Y:S05]  /*57a0*/  @P0 EXIT ;  /* 0x000000000000094d */ /* 0x00cfea0003800000 */
[----:B------:R-:W-:Y:S05]  /*57b0*/  BRA `(.L_x_107) ;  /* 0xfffffffc00e87947 */ /* 0x000fea000383ffff */
.L_x_98:
[----:B------:R-:W-:-:S06]  /*57c0*/  UISETP.GE.AND UP1, UPT, UR8, 0x4, UPT ;  /* 0x000000040800788c */ /* 0x000fcc000bf26270 */
[----:B------:R-:W-:-:S13]  /*57d0*/  PLOP3.LUT P0, PT, PT, PT, UP1, 0x80, 0x8 ;  /* 0x000000000008781c */ /* 0x000fda0003f0f018 */
[----:B------:R-:W-:Y:S05]  /*57e0*/  @!P0 EXIT ;  /* 0x000000000000894d */ /* 0x000fea0003800000 */
[----:B------:R-:W-:Y:S01]  /*57f0*/  BAR.SYNC.DEFER_BLOCKING 0x6, 0xa0 ;  /* 0x0182800000007b1d */ /* 0x000fe20000010000 */
[C---:B------:R-:W-:Y:S02]  /*5800*/  IMAD.SHL.U32 R3, R166.reuse, 0x40, RZ ;  /* 0x00000040a6037824 */ /* 0x040fe400078e00ff */
[----:B------:R-:W-:Y:S02]  /*5810*/  HFMA2 R76, -RZ, RZ, 0, 0 ;  /* 0x00000000ff4c7431 */ /* 0x000fe400000001ff */
[C---:B------:R-:W-:Y:S01]  /*5820*/  IMAD.SHL.U32 R168, R166.reuse, 0x8, RZ ;  /* 0x00000008a6a87824 */ /* 0x040fe200078e00ff */
[----:B------:R-:W-:Y:S01]  /*5830*/  CS2R R174, SRZ ;  /* 0x0000000000ae7805 */ /* 0x000fe2000001ff00 */
[----:B------:R-:W-:Y:S01]  /*5840*/  IMAD.U32 R79, R166, 0x10000, RZ ;  /* 0x00010000a64f7824 */ /* 0x000fe200078e00ff */
[----:B------:R-:W-:Y:S01]  /*5850*/  UMOV UR43, 0x400 ;  /* 0x00000400002b7882 */ /* 0x000fe20000000000 */
[----:B------:R-:W-:Y:S01]  /*5860*/  LOP3.LUT R5, R3, 0x180, RZ, 0xc0, !PT ;  /* 0x0000018003057812 */ /* 0x000fe200078ec0ff */
[----:B------:R-:W-:Y:S01]  /*5870*/  ULEA UR43, UR37, UR43, 0x18 ;  /* 0x0000002b252b7291 */ /* 0x000fe2000f8ec0ff */
[----:B------:R-:W1:Y:S01]  /*5880*/  LDC R167, c[0x0][0x370] ;  /* 0x0000dc00ffa77b82 */ /* 0x000e620000000800 */
[----:B------:R-:W-:Y:S01]  /*5890*/  LOP3.LUT R79, R79, 0x600000, RZ, 0xc0, !PT ;  /* 0x006000004f4f7812 */ /* 0x000fe200078ec0ff */
[----:B------:R-:W-:Y:S01]  /*58a0*/  IMAD.MOV.U32 R181, RZ, RZ, RZ ;  /* 0x000000ffffb57224 */ /* 0x000fe200078e00ff */
[----:B------:R-:W-:Y:S01]  /*58b0*/  LOP3.LUT R168, R5, 0x30, R168, 0xf8, !PT ;  /* 0x0000003005a87812 */ /* 0x000fe200078ef8a8 */
[----:B------:R-:W-:Y:S01]  /*58c0*/  UIADD3 UR4, UPT, UPT, UR43, 0x2400, URZ ;  /* 0x000024002b047890 */ /* 0x000fe2000fffe0ff */
[----:B------:R-:W-:Y:S01]  /*58d0*/  IMAD.MOV.U32 R173, RZ, RZ, RZ ;  /* 0x000000ffffad7224 */ /* 0x000fe200078e00ff */
[----:B------:R-:W2:Y:S01]  /*58e0*/  LDCU.64 UR46, c[0x0][0x348] ;  /* 0x00006900ff2e77ac */ /* 0x000ea20008000a00 */
[----:B------:R-:W-:Y:S01]  /*58f0*/  LOP3.LUT R168, R168, 0x1e40, R3, 0xf8, !PT ;  /* 0x00001e40a8a87812 */ /* 0x000fe200078ef803 */
[----:B------:R-:W4:Y:S01]  /*5900*/  LDC R74, c[0x0][0xb0c] ;  /* 0x0002c300ff4a7b82 */ /* 0x000f220000000800 */
[----:B------:R-:W-:Y:S01]  /*5910*/  IMAD.SHL.U32 R3, R166, 0x10, RZ ;  /* 0x00000010a6037824 */ /* 0x000fe200078e00ff */
[----:B------:R-:W-:Y:S01]  /*5920*/  MOV R179, UR4 ;  /* 0x0000000400b37c02 */ /* 0x000fe20008000f00 */
[----:B------:R-:W1:Y:S03]  /*5930*/  LDCU.64 UR38, c[0x0][0x888] ;  /* 0x00011100ff2677ac */ /* 0x000e660008000a00 */
[C---:B------:R-:W-:Y:S01]  /*5940*/  LOP3.LUT R5, R3.reuse, 0x20, RZ, 0xc0, !PT ;  /* 0x0000002003057812 */ /* 0x040fe200078ec0ff */
[----:B------:R-:W3:Y:S01]  /*5950*/  LDS R0, [UR43+0x2f0] ;  /* 0x0002f02bff007984 */ /* 0x000ee20008000800 */
[----:B------:R-:W1:Y:S01]  /*5960*/  LDC R170, c[0x0][0xb20] ;  /* 0x0002c800ffaa7b82 */ /* 0x000e620000000800 */
[----:B------:R-:W-:Y:S01]  /*5970*/  LOP3.LUT R3, R3, 0x40, RZ, 0xc0, !PT ;  /* 0x0000004003037812 */ /* 0x000fe200078ec0ff */
[----:B------:R-:W-:-:S06]  /*5980*/  UIADD3 UR42, UPT, UPT, UR43, 0x400, URZ ;  /* 0x000004002b2a7890 */ /* 0x000fcc000fffe0ff */
[----:B------:R-:W1:Y:S08]  /*5990*/  LDC R73, c[0x0][0xb30] ;  /* 0x0002cc00ff497b82 */ /* 0x000e700000000800 */
[----:B------:R-:W1:Y:S08]  /*59a0*/  LDC.64 R152, c[0x0][0xb10] ;  /* 0x0002c400ff987b82 */ /* 0x000e700000000a00 */
[----:B------:R-:W1:Y:S08]  /*59b0*/  LDC.64 R70, c[0x0][0xb18] ;  /* 0x0002c600ff467b82 */ /* 0x000e700000000a00 */
[----:B------:R-:W1:Y:S01]  /*59c0*/  LDC.64 R148, c[0x0][0x888] ;  /* 0x00022200ff947b82 */ /* 0x000e620000000a00 */
[----:B---3--:R-:W-:-:S07]  /*59d0*/  IMAD.IADD R79, R0, 0x1, R79 ;  /* 0x00000001004f7824 */ /* 0x008fce00078e024f */
[----:B------:R-:W3:Y:S01]  /*59e0*/  LDC.64 R68, c[0x0][0xb28] ;  /* 0x0002ca00ff447b82 */ /* 0x000ee20000000a00 */
[----:B------:R-:W-:-:S05]  /*59f0*/  VIADD R0, R168, UR43 ;  /* 0x0000002ba8007c36 */ /* 0x000fca0008000000 */
[--C-:B------:R-:W-:Y:S02]  /*5a00*/  IADD3 R178, PT, PT, -R5, 0x400, R0.reuse ;  /* 0x0000040005b27810 */ /* 0x100fe40007ffe100 */
[----:B------:R-:W1:Y:S01]  /*5a10*/  LDC.64 R150, c[0x0][0x890] ;  /* 0x00022400ff967b82 */ /* 0x000e620000000a00 */
[----:B------:R-:W-:Y:S02]  /*5a20*/  IADD3 R177, PT, PT, -R3, 0x400, R0 ;  /* 0x0000040003b17810 */ /* 0x000fe40007ffe100 */
[----:B------:R-:W-:-:S05]  /*5a30*/  IMAD.IADD R176, R178, 0x1, -R3 ;  /* 0x00000001b2b07824 */ /* 0x000fca00078e0a03 */
[----:B------:R-:W1:Y:S08]  /*5a40*/  LDC.64 R146, c[0x0][0x8b0] ;  /* 0x00022c00ff927b82 */ /* 0x000e700000000a00 */
[----:B------:R-:W1:Y:S08]  /*5a50*/  LDC.64 R144, c[0x0][0x8a8] ;  /* 0x00022a00ff907b82 */ /* 0x000e700000000a00 */
[----:B--2-4-:R-:W1:Y:S02]  /*5a60*/  LDC R172, c[0x0][0x374] ;  /* 0x0000dd00ffac7b82 */ /* 0x014e640000000800 */
.L_x_125:
[C---:B------:R-:W-:Y:S02]  /*5a70*/  LEA R0, R181.reuse, UR43, 0x3 ;  /* 0x0000002bb5007c11 */ /* 0x040fe4000f8e18ff */
[----:B------:R-:W-:Y:S02]  /*5a80*/  SHF.L.U32 R3, R174, 0x1f, RZ ;  /* 0x0000001fae037819 */ /* 0x000fe400000006ff */
[----:B------:R-:W-:Y:S02]  /*5a90*/  LEA R16, R181, UR43, 0x4 ;  /* 0x0000002bb5107c11 */ /* 0x000fe4000f8e20ff */
[----:B--2---:R-:W2:Y:S02]  /*5aa0*/  SYNCS.PHASECHK.TRANS64.TRYWAIT P0, [R0+URZ+0x240], R3 ;  /* 0x00024003000075a7 */ /* 0x004ea400080011ff */
[----:B-12---:R-:W-:Y:S05]  /*5ab0*/  @!P0 BRA `(.L_x_108) ;  /* 0x0000003400308947 */ /* 0x006fea0003800000 */
.L_x_217:
[----:B------:R-:W4:Y:S01]  /*5ac0*/  LDC.64 R12, c[0x0][0xb10] ;  /* 0x0002c400ff0c7b82 */ /* 0x000f220000000a00 */
[----:B------:R-:W3:Y:S01]  /*5ad0*/  LDS.128 R16, [R16+0x2d0] ;  /* 0x0002d00010107984 */ /* 0x000ee20000000c00 */
[----:B-1----:R-:W-:Y:S01]  /*5ae0*/  ISETP.NE.AND P1, PT, R73, 0x1, PT ;  /* 0x000000014900780c */ /* 0x002fe20003f25270 */
[----:B--2---:R-:W-:Y:S01]  /*5af0*/  VIADD R0, R0, 0x250 ;  /* 0x0000025000007836 */ /* 0x004fe20000000000 */
[----:B------:R-:W-:Y:S04]  /*5b00*/  ISETP.GE.AND P0, PT, R72, 0x1, PT ;  /* 0x000000014800780c */ /* 0x000fe80003f06270 */
[----:B------:R-:W1:Y:S01]  /*5b10*/  LDC.64 R10, c[0x0][0xb18] ;  /* 0x0002c600ff0a7b82 */ /* 0x000e620000000a00 */
[----:B------:R-:W-:Y:S01]  /*5b20*/  PRMT R0, RZ, 0x654, R0 ;  /* 0x00000654ff007816 */ /* 0x000fe20000000000 */
[----:B------:R-:W-:Y:S01]  /*5b30*/  @!PT LDS RZ, [RZ] ;  /* 0x00000000fffff984 */ /* 0x000fe20000000800 */
[----:B------:R-:W-:Y:S01]  /*5b40*/  @!PT LDS RZ, [RZ] ;  /* 0x00000000fffff984 */ /* 0x000fe20000000800 */
[----:B------:R-:W-:Y:S01]  /*5b50*/  @!PT LDS RZ, [RZ] ;  /* 0x00000000fffff984 */ /* 0x000fe20000000800 */
[----:B------:R-:W-:Y:S01]  /*5b60*/  @!PT LDS RZ, [RZ] ;  /* 0x00000000fffff984 */ /* 0x000fe20000000800 */
[----:B------:R2:W-:Y:S06]  /*5b70*/  MEMBAR.ALL.CTA ;  /* 0x0000000000007992 */ /* 0x0005ec0000008000 */
[----:B--2---:R-:W2:Y:S01]  /*5b80*/  FENCE.VIEW.ASYNC.S ;  /* 0x00000000000073c6 */ /* 0x004ea20000000000 */
[----:B------:R-:W1:Y:S08]  /*5b90*/  @!P1 LDC R14, c[0x0][0xb20] ;  /* 0x0002c800ff0e9b82 */ /* 0x000e700000000800 */
[----:B------:R-:W1:Y:S01]  /*5ba0*/  @!P1 LDC R9, c[0x0][0xb0c] ;  /* 0x0002c300ff099b82 */ /* 0x000e620000000800 */
[----:B--2---:R2:W-:Y:S01]  /*5bb0*/  SYNCS.ARRIVE.TRANS64.RED.A1T0 RZ, [R0+URZ], RZ ;  /* 0x000000ff00ff79a7 */ /* 0x0045e200081004ff */
[----:B---3--:R-:W-:Y:S04]  /*5bc0*/  LOP3.LUT P4, RZ, R18, 0x1, RZ, 0xc0, !PT ;  /* 0x0000000112ff7812 */ /* 0x008fe8000788c0ff */
[----:B------:R-:W-:Y:S09]  /*5bd0*/  P2R R180, PR, RZ, 0x10 ;  /* 0x00000010ffb47803 */ /* 0x000ff20000000000 */
[----:B------:R-:W-:Y:S02]  /*5be0*/  @P4 MOV R77, R16 ;  /* 0x00000010004d4202 */ /* 0x000fe40000000f00 */
[----:B------:R-:W-:Y:S01]  /*5bf0*/  @P4 LOP3.LUT R75, R17, 0xffff, RZ, 0xc0, !PT ;  /* 0x0000ffff114b4812 */ /* 0x000fe200078ec0ff */
[----:B--2-4-:R-:W-:Y:S06]  /*5c00*/  @!P0 BRA `(.L_x_109) ;  /* 0x0000000000a48947 */ /* 0x014fec0003800000 */
[----:B------:R-:W-:Y:S01]  /*5c10*/  IMAD.HI.U32 R21, R172, R71, RZ ;  /* 0x00000047ac157227 */ /* 0x000fe200078e00ff */
[----:B------:R-:W-:Y:S02]  /*5c20*/  ISETP.NE.AND P0, PT, R70, 0x1, PT ;  /* 0x000000014600780c */ /* 0x000fe40003f05270 */
[----:B------:R-:W-:Y:S01]  /*5c30*/  ISETP.NE.AND P2, PT, R72, 0x1, PT ;  /* 0x000000014800780c */ /* 0x000fe20003f45270 */
[----:B------:R-:W-:Y:S01]  /*5c40*/  IMAD.HI.U32 R20, R167, R152, RZ ;  /* 0x00000098a7147227 */ /* 0x000fe200078e00ff */
[----:B------:R-:W-:Y:S02]  /*5c50*/  SHF.R.U32.HI R21, RZ, R170, R21 ;  /* 0x000000aaff157219 */ /* 0x000fe40000011615 */
[----:B------:R-:W-:Y:S01]  /*5c60*/  ISETP.NE.AND P3, PT, R74, 0x1, PT ;  /* 0x000000014a00780c */ /* 0x000fe20003f65270 */
[----:B------:R-:W-:Y:S01]  /*5c70*/  IMAD.HI.U32 R24, R77, R152, RZ ;  /* 0x000000984d187227 */ /* 0x000fe200078e00ff */
[----:B------:R-:W-:Y:S02]  /*5c80*/  SHF.R.U32.HI R20, RZ, R153, R20 ;  /* 0x00000099ff147219 */ /* 0x000fe40000011614 */
[----:B------:R-:W-:Y:S01]  /*5c90*/  SEL R3, R172, R21, !P0 ;  /* 0x00000015ac037207 */ /* 0x000fe20004000000 */
[----:B------:R-:W-:Y:S01]  /*5ca0*/  IMAD.HI.U32 R21, R75, R71, RZ ;  /* 0x000000474b157227 */ /* 0x000fe200078e00ff */
[----:B------:R-:W-:Y:S02]  /*5cb0*/  SEL R7, R167, R20, !P3 ;  /* 0x00000014a7077207 */ /* 0x000fe40005800000 */
[----:B------:R-:W-:Y:S01]  /*5cc0*/  SHF.R.U32.HI R24, RZ, R153, R24 ;  /* 0x00000099ff187219 */ /* 0x000fe20000011618 */
[-C--:B------:R-:W-:Y:S04]  /*5cd0*/  IMAD.HI.U32 R20, R3, R68.reuse, RZ ;  /* 0x0000004403147227 */ /* 0x080fe800078e00ff */
[----:B------:R-:W-:Y:S01]  /*5ce0*/  IMAD.HI.U32 R22, R7, R68, RZ ;  /* 0x0000004407167227 */ /* 0x000fe200078e00ff */
[-C--:B------:R-:W-:Y:S02]  /*5cf0*/  @P2 SHF.R.U32.HI R3, RZ, R69.reuse, R20 ;  /* 0x00000045ff032219 */ /* 0x080fe40000011614 */
[----:B------:R-:W-:Y:S02]  /*5d00*/  SHF.R.U32.HI R20, RZ, R170, R21 ;  /* 0x000000aaff147219 */ /* 0x000fe40000011615 */
[----:B------:R-:W-:Y:S01]  /*5d10*/  @P2 SHF.R.U32.HI R7, RZ, R69, R22 ;  /* 0x00000045ff072219 */ /* 0x000fe20000011616 */
[C---:B------:R-:W-:Y:S01]  /*5d20*/  IMAD R2, R72.reuse, R3, RZ ;  /* 0x0000000348027224 */ /* 0x040fe200078e02ff */
[----:B------:R-:W-:Y:S02]  /*5d30*/  SEL R5, R75, R20, !P0 ;  /* 0x000000144b057207 */ /* 0x000fe40004000000 */
[----:B------:R-:W-:Y:S01]  /*5d40*/  SEL R3, R77, R24, !P3 ;  /* 0x000000184d037207 */ /* 0x000fe20005800000 */
[----:B------:R-:W-:Y:S01]  /*5d50*/  IMAD R4, R72, R7, RZ ;  /* 0x0000000748047224 */ /* 0x000fe200078e02ff */
[C---:B------:R-:W-:Y:S01]  /*5d60*/  ISETP.GE.AND P0, PT, R5.reuse, R2, PT ;  /* 0x000000020500720c */ /* 0x040fe20003f06270 */
[----:B------:R-:W-:Y:S03]  /*5d70*/  IMAD.HI.U32 R6, R5, R68, RZ ;  /* 0x0000004405067227 */ /* 0x000fe600078e00ff */
[----:B------:R-:W-:Y:S01]  /*5d80*/  ISETP.GE.OR P0, PT, R3, R4, P0 ;  /* 0x000000040300720c */ /* 0x000fe20000706670 */
[----:B------:R-:W-:Y:S01]  /*5d90*/  IMAD.MOV R4, RZ, RZ, -R3 ;  /* 0x000000ffff047224 */ /* 0x000fe200078e0a03 */
[-C--:B------:R-:W-:Y:S03]  /*5da0*/  SHF.R.U32.HI R6, RZ, R69.reuse, R6 ;  /* 0x00000045ff067219 */ /* 0x080fe60000011606 */
[----:B------:R-:W-:Y:S01]  /*5db0*/  IMAD R77, R74, R4, R77 ;  /* 0x000000044a4d7224 */ /* 0x000fe200078e024d */
[----:B------:R-:W-:Y:S05]  /*5dc0*/  SEL R15, R5, R6, !P2 ;  /* 0x00000006050f7207 */ /* 0x000fea0005000000 */
[----:B------:R-:W-:Y:S02]  /*5dd0*/  IMAD.MOV R6, RZ, RZ, -R15 ;  /* 0x000000ffff067224 */ /* 0x000fe400078e0a0f */
[C---:B------:R-:W-:Y:S04]  /*5de0*/  @!P0 IMAD.HI.U32 R2, R3.reuse, R68, RZ ;  /* 0x0000004403028227 */ /* 0x040fe800078e00ff */
[----:B------:R-:W-:Y:S01]  /*5df0*/  IMAD R6, R72, R6, R5 ;  /* 0x0000000648067224 */ /* 0x000fe200078e0205 */
[----:B------:R-:W-:Y:S04]  /*5e00*/  @!P0 SHF.R.U32.HI R2, RZ, R69, R2 ;  /* 0x00000045ff028219 */ /* 0x000fe80000011602 */
[----:B------:R-:W-:Y:S02]  /*5e10*/  @!P0 SEL R0, R3, R2, !P2 ;  /* 0x0000000203008207 */ /* 0x000fe40005000000 */
[----:B------:R-:W-:Y:S02]  /*5e20*/  IADD3 R2, PT, PT, -R5, RZ, RZ ;  /* 0x000000ff05027210 */ /* 0x000fe40007ffe1ff */
[----:B------:R-:W-:Y:S01]  /*5e30*/  @!P0 IADD3 R8, PT, PT, R15, -R0, RZ ;  /* 0x800000000f088210 */ /* 0x000fe20007ffe0ff */
[----:B------:R-:W-:Y:S02]  /*5e40*/  @!P0 IMAD R0, R7, R6, R0 ;  /* 0x0000000607008224 */ /* 0x000fe400078e0200 */
[----:B------:R-:W-:Y:S02]  /*5e50*/  IMAD R75, R70, R2, R75 ;  /* 0x00000002464b7224 */ /* 0x000fe400078e024b */
[----:B------:R-:W-:Y:S02]  /*5e60*/  @!P0 IMAD R5, R8, R72, R3 ;  /* 0x0000004808058224 */ /* 0x000fe400078e0203 */
[----:B------:R-:W-:Y:S04]  /*5e70*/  @!P0 IMAD.MOV.U32 R3, RZ, RZ, R0 ;  /* 0x000000ffff038224 */ /* 0x000fe800078e0000 */
[----:B------:R-:W-:Y:S02]  /*5e80*/  IMAD R77, R3, R74, R77 ;  /* 0x0000004a034d7224 */ /* 0x000fe400078e024d */
[----:B------:R-:W-:Y:S07]  /*5e90*/  IMAD R75, R5, R70, R75 ;  /* 0x00000046054b7224 */ /* 0x000fee00078e024b */
.L_x_109:
[----:B------:R-:W-:Y:S01]  /*5ea0*/  @!P1 IMAD.HI.U32 R0, R77, R12, RZ ;  /* 0x0000000c4d009227 */ /* 0x000fe200078e00ff */
[----:B-1----:R-:W-:Y:S01]  /*5eb0*/  @!P1 ISETP.NE.AND P0, PT, R10, 0x1, PT ;  /* 0x000000010a00980c */ /* 0x002fe20003f05270 */
[----:B------:R-:W-:Y:S01]  /*5ec0*/  ULOP3.LUT UP0, URZ, UR42, 0x1b0, URZ, 0xc0, !UPT ;  /* 0x000001b02aff7892 */ /* 0x000fe2000f80c0ff */
[----:B------:R-:W-:Y:S01]  /*5ed0*/  @!P1 ISETP.NE.AND P2, PT, R9, 0x1, PT ;  /* 0x000000010900980c */ /* 0x000fe20003f45270 */
[----:B------:R-:W-:Y:S01]  /*5ee0*/  @!P1 IMAD.HI.U32 R3, R75, R11, RZ ;  /* 0x0000000b4b039227 */ /* 0x000fe200078e00ff */
[----:B------:R-:W-:Y:S02]  /*5ef0*/  @!P1 SHF.R.U32.HI R0, RZ, R13, R0 ;  /* 0x0000000dff009219 */ /* 0x000fe40000011600 */
[----:B------:R-:W-:Y:S01]  /*5f00*/  @P4 SHF.R.U32.HI R171, RZ, 0x10, R17 ;  /* 0x00000010ffab4819 */ /* 0x000fe20000011611 */
[----:B------:R-:W-:Y:S01]  /*5f10*/  VIADD R181, R181, 0x1 ;  /* 0x00000001b5b57836 */ /* 0x000fe20000000000 */
[----:B------:R-:W-:Y:S02]  /*5f20*/  @!P1 SHF.R.U32.HI R2, RZ, R14, R3 ;  /* 0x0000000eff029219 */ /* 0x000fe40000011603 */
[----:B------:R-:W-:Y:S02]  /*5f30*/  @!P1 SEL R3, R77, R0, !P2 ;  /* 0x000000004d039207 */ /* 0x000fe40005000000 */
[----:B------:R-:W-:Y:S05]  /*5f40*/  @!P1 SEL R2, R75, R2, !P0 ;  /* 0x000000024b029207 */ /* 0x000fea0004000000 */
[----:B------:R-:W-:Y:S02]  /*5f50*/  @!P1 IMAD.IADD R0, R2, 0x1, -R3 ;  /* 0x0000000102009824 */ /* 0x000fe400078e0a03 */
[----:B------:R-:W-:Y:S02]  /*5f60*/  @!P1 IMAD.IADD R2, R3, 0x1, -R2 ;  /* 0x0000000103029824 */ /* 0x000fe400078e0a02 */
[----:B------:R-:W-:Y:S02]  /*5f70*/  @!P1 IMAD R77, R0, R9, R77 ;  /* 0x00000009004d9224 */ /* 0x000fe400078e024d */
[----:B------:R-:W-:Y:S01]  /*5f80*/  @!P1 IMAD R75, R2, R10, R75 ;  /* 0x0000000a024b9224 */ /* 0x000fe200078e024b */
[----:B------:R-:W-:Y:S06]  /*5f90*/  BRA.U !UP0, `(.L_x_110) ;  /* 0x0000000108407547 */ /* 0x000fec000b800000 */
[----:B------:R-:W1:Y:S01]  /*5fa0*/  LDCU.64 UR8, c[0x4][0x80] ;  /* 0x01001000ff0877ac */ /* 0x000e620008000a00 */
[----:B------:R-:W-:Y:S01]  /*5fb0*/  MOV R3, 0x0 ;  /* 0x0000000000037802 */ /* 0x000fe20000000f00 */
[----:B------:R-:W-:Y:S02]  /*5fc0*/  HFMA2 R12, -RZ, RZ, 0, 5.9604644775390625e-08 ;  /* 0x00000001ff0c7431 */ /* 0x000fe400000001ff */
[----:B------:R-:W-:Y:S02]  /*5fd0*/  IMAD.MOV.U32 R8, RZ, RZ, 0x70 ;  /* 0x00000070ff087424 */ /* 0x000fe400078e00ff */
[----:B------:R-:W-:Y:S01]  /*5fe0*/  IMAD.MOV.U32 R13, RZ, RZ, RZ ;  /* 0x000000ffff0d7224 */ /* 0x000fe200078e00ff */
[----:B------:R-:W2:Y:S01]  /*5ff0*/  LDCU.64 UR6, c[0x4][0x88] ;  /* 0x01001100ff0677ac */ /* 0x000ea20008000a00 */
[----:B------:R-:W3:Y:S01]  /*6000*/  LDC.64 R2, c[0x4][R3] ;  /* 0x0100000003027b82 */ /* 0x000ee20000000a00 */
[----:B------:R-:W4:Y:S01]  /*6010*/  LDCU.64 UR4, c[0x4][0x8] ;  /* 0x01000100ff0477ac */ /* 0x000f220008000a00 */
[----:B-1----:R-:W-:Y:S01]  /*6020*/  MOV R5, UR9 ;  /* 0x0000000900057c02 */ /* 0x002fe20008000f00 */
[----:B------:R-:W-:Y:S01]  /*6030*/  IMAD.U32 R4, RZ, RZ, UR8 ;  /* 0x00000008ff047e24 */ /* 0x000fe2000f8e00ff */
[----:B--2---:R-:W-:Y:S01]  /*6040*/  MOV R7, UR7 ;  /* 0x0000000700077c02 */ /* 0x004fe20008000f00 */
[----:B------:R-:W-:Y:S01]  /*6050*/  IMAD.U32 R6, RZ, RZ, UR6 ;  /* 0x00000006ff067e24 */ /* 0x000fe2000f8e00ff */
[----:B----4-:R-:W-:Y:S01]  /*6060*/  MOV R11, UR5 ;  /* 0x00000005000b7c02 */ /* 0x010fe20008000f00 */
[----:B------:R-:W-:Y:S02]  /*6070*/  IMAD.U32 R10, RZ, RZ, UR4 ;  /* 0x00000004ff0a7e24 */ /* 0x000fe4000f8e00ff */
[----:B------:R-:W-:Y:S07]  /*6080*/  LEPC R20, `(.L_x_110) ;  /* 0x000000001014794e */ /* 0x000fee0000000000 */
[----:B---3-5:R-:W-:Y:S05]  /*6090*/  CALL.ABS.NOINC R2 ;  /* 0x0000000002007343 */ /* 0x028fea0003c00000 */
.L_x_110:
[----:B------:R-:W-:Y:S01]  /*60a0*/  LOP3.LUT P0, RZ, R179, 0x1b0, RZ, 0xc0, !PT ;  /* 0x000001b0b3ff7812 */ /* 0x000fe2000780c0ff */
[----:B------:R-:W-:Y:S11]  /*60b0*/  BSSY.RECONVERGENT B6, `(.L_x_111) ;  /* 0x0000013000067945 */ /* 0x000ff60003800200 */
[----:B------:R-:W-:Y:S01]  /*60c0*/  @!UPT UIADD3 URZ, UPT, UPT, URZ, URZ, URZ ;  /* 0x000000fffffff290 */ /* 0x000fe2000fffe0ff */
[----:B------:R-:W-:Y:S05]  /*60d0*/  @!P0 BRA `(.L_x_112) ;  /* 0x0000000000408947 */ /* 0x000fea0003800000 */
        /* <DEDUP_REMOVED lines=16> */
.L_x_112:
[----:B------:R-:W-:Y:S05]  /*61e0*/  BSYNC.RECONVERGENT B6 ;  /* 0x0000000000067941 */ /* 0x000fea0003800200 */
.L_x_111:
[----:B------:R-:W-:Y:S01]  /*61f0*/  ISETP.NE.U32.AND P3, PT, R150, RZ, PT ;  /* 0x000000ff9600720c */ /* 0x000fe20003f65070 */
[----:B------:R-:W-:Y:S01]  /*6200*/  UISETP.NE.AND UP1, UPT, UR44, URZ, UPT ;  /* 0x000000ff2c00728c */ /* 0x000fe2000bf25270 */
[----:B------:R-:W-:Y:S02]  /*6210*/  ISETP.NE.U32.AND P4, PT, R146, RZ, PT ;  /* 0x000000ff9200720c */ /* 0x000fe40003f85070 */
[----:B------:R-:W-:Y:S02]  /*6220*/  ISETP.NE.AND.EX P3, PT, R151, RZ, PT, P3 ;  /* 0x000000ff9700720c */ /* 0x000fe40003f65330 */
[----:B------:R-:W-:Y:S02]  /*6230*/  PLOP3.LUT P1, PT, PT, PT, PT, 0x8, 0x80 ;  /* 0x000000000080781c */ /* 0x000fe40003f2e170 */
[----:B------:R-:W-:Y:S02]  /*6240*/  PLOP3.LUT P0, PT, PT, PT, UP1, 0x80, 0x8 ;  /* 0x000000000008781c */ /* 0x000fe40003f0f018 */
[----:B------:R-:W-:Y:S02]  /*6250*/  ISETP.NE.AND.EX P4, PT, R147, RZ, PT, P4 ;  /* 0x000000ff9300720c */ /* 0x000fe40003f85340 */
[----:B------:R-:W1:Y:S09]  /*6260*/  @UP1 LDCU.64 UR4, c[0x0][0x888] ;  /* 0x00011100ff0417ac */ /* 0x000e720008000a00 */
[----:B------:R-:W-:Y:S01]  /*6270*/  @P0 PLOP3.LUT P1, PT, P3, PT, PT, 0x80, 0x8 ;  /* 0x000000000008081c */ /* 0x000fe20001f2f070 */
[----:B-1----:R-:W-:Y:S04]  /*6280*/  @UP1 UISETP.NE.U32.AND UP0, UPT, UR4, URZ, UPT ;  /* 0x000000ff0400128c */ /* 0x002fe8000bf05070 */
[----:B------:R-:W-:Y:S04]  /*6290*/  @UP1 UISETP.NE.AND.EX UP0, UPT, UR5, URZ, UPT, UP0 ;  /* 0x000000ff0500128c */ /* 0x000fe8000bf05300 */
[----:B------:R-:W-:Y:S01]  /*62a0*/  @UP1 USEL UR4, URZ, 0xffffffff, UP0 ;  /* 0xffffffffff041887 */ /* 0x000fe20008000000 */
[----:B------:R-:W-:Y:S11]  /*62b0*/  @!P3 BRA `(.L_x_113) ;  /* 0x00000000002cb947 */ /* 0x000ff60003800000 */
[----:B------:R-:W-:Y:S01]  /*62c0*/  ISETP.NE.U32.AND P2, PT, R148, RZ, PT ;  /* 0x000000ff9400720c */ /* 0x000fe20003f45070 */
[----:B------:R-:W-:Y:S03]  /*62d0*/  IMAD.MOV.U32 R164, RZ, RZ, 0x1 ;  /* 0x00000001ffa47424 */ /* 0x000fe600078e00ff */
[----:B------:R-:W-:Y:S11]  /*62e0*/  ISETP.NE.AND.EX P2, PT, R149, RZ, PT, P2 ;  /* 0x000000ff9500720c */ /* 0x000ff60003f45320 */
[----:B------:R-:W-:Y:S02]  /*62f0*/  @!UPT UIADD3 URZ, UPT, UPT, URZ, URZ, URZ ;  /* 0x000000fffffff290 */ /* 0x000fe4000fffe0ff */
[----:B------:R-:W1:Y:S01]  /*6300*/  @P2 LDC.64 R2, c[0x0][0x888] ;  /* 0x00022200ff022b82 */ /* 0x000e620000000a00 */
[----:B------:R-:W-:Y:S04]  /*6310*/  @P2 IMAD R0, R150, UR36, RZ ;  /* 0x0000002496002c24 */ /* 0x000fe8000f8e02ff */
[----:B-1----:R-:W-:Y:S04]  /*6320*/  @P2 IMAD.WIDE R2, R0, 0x4, R2 ;  /* 0x0000000400022825 */ /* 0x002fe800078e0202 */
[----:B------:R-:W-:Y:S01]  /*6330*/  HFMA2 R0, -RZ, RZ, 0, 5.9604644775390625e-08 ;  /* 0x00000001ff007431 */ /* 0x000fe200000001ff */
[----:B-----5:R1:W5:Y:S04]  /*6340*/  @P2 LDG.E R81, desc[UR40][R2.64] ;  /* 0x0000002802512981 */ /* 0x020368000c1e1900 */
[----:B------:R-:W-:Y:S01]  /*6350*/  @!P2 PRMT R164, R0, 0x7610, R164 ;  /* 0x0000761000a4a816 */ /* 0x000fe200000000a4 */
[----:B-1----:R-:W2:Y:S06]  /*6360*/  @!P2 LDC R81, c[0x0][0x880] ;  /* 0x00022000ff51ab82 */ /* 0x002eac0000000800 */
.L_x_113:
[----:B------:R-:W-:Y:S05]  /*6370*/  @!P4 BRA `(.L_x_114) ;  /* 0x000000000020c947 */ /* 0x000fea0003800000 */
[----:B------:R-:W-:Y:S04]  /*6380*/  ISETP.NE.U32.AND P2, PT, R144, RZ, PT ;  /* 0x000000ff9000720c */ /* 0x000fe80003f45070 */
[----:B------:R-:W-:Y:S11]  /*6390*/  ISETP.NE.AND.EX P2, PT, R145, RZ, PT, P2 ;  /* 0x000000ff9100720c */ /* 0x000ff60003f45320 */
[----:B------:R-:W-:Y:S02]  /*63a0*/  @!UPT UIADD3 URZ, UPT, UPT, URZ, URZ, URZ ;  /* 0x000000fffffff290 */ /* 0x000fe4000fffe0ff */
[----:B------:R-:W1:Y:S01]  /*63b0*/  @P2 LDC.64 R2, c[0x0][0x8a8] ;  /* 0x00022a00ff022b82 */ /* 0x000e620000000a00 */
[----:B------:R-:W-:Y:S04]  /*63c0*/  @P2 IMAD R0, R146, UR36, RZ ;  /* 0x0000002492002c24 */ /* 0x000fe8000f8e02ff */
[----:B-1----:R-:W-:Y:S05]  /*63d0*/  @P2 IMAD.WIDE R2, R0, 0x4, R2 ;  /* 0x0000000400022825 */ /* 0x002fea00078e0202 */
[----:B-----5:R1:W5:Y:S02]  /*63e0*/  @P2 LDG.E R78, desc[UR40][R2.64] ;  /* 0x00000028024e2981 */ /* 0x020364000c1e1900 */
[----:B-1----:R-:W3:Y:S02]  /*63f0*/  @!P2 LDC R78, c[0x0][0x8a0] ;  /* 0x00022800ff4eab82 */ /* 0x002ee40000000800 */
.L_x_114:
[----:B--2--5:R-:W-:Y:S01]  /*6400*/  @P0 FSETP.NEU.AND P4, PT, R81, RZ, PT ;  /* 0x000000ff5100020b */ /* 0x024fe20003f8d000 */
[----:B------:R-:W-:Y:S01]  /*6410*/  IMAD.U32 R0, RZ, RZ, UR4 ;  /* 0x00000004ff007e24 */ /* 0x000fe2000f8e00ff */
[----:B------:R-:W-:Y:S01]  /*6420*/  @P0 LOP3.LUT P2, RZ, R164, 0xff, RZ, 0xc0, !PT ;  /* 0x000000ffa4ff0812 */ /* 0x000fe2000784c0ff */
[----:B------:R-:W-:Y:S01]  /*6430*/  BSSY B1, `(.L_x_115) ;  /* 0x000003d000017945 */ /* 0x000fe20003800000 */
[----:B------:R-:W-:Y:S01]  /*6440*/  @P0 SEL R3, RZ, 0xffffffff, P4 ;  /* 0xffffffffff030807 */ /* 0x000fe20002000000 */
[C---:B------:R-:W-:Y:S01]  /*6450*/  IMAD R64, R76.reuse, 0x40, R79 ;  /* 0x000000404c407824 */ /* 0x040fe200078e024f */
[----:B------:R-:W-:Y:S02]  /*6460*/  LEA R156, R76, UR43, 0x3 ;  /* 0x0000002b4c9c7c11 */ /* 0x000fe4000f8e18ff */
[----:B------:R-:W-:Y:S02]  /*6470*/  CS2R R86, SRZ ;  /* 0x0000000000567805 */ /* 0x000fe4000001ff00 */
[----:B------:R-:W-:Y:S02]  /*6480*/  @P1 SEL R3, R0, R3, !P2 ;  /* 0x0000000300031207 */ /* 0x000fe40005000000 */
[----:B------:R-:W-:Y:S02]  /*6490*/  CS2R R84, SRZ ;  /* 0x0000000000547805 */ /* 0x000fe4000001ff00 */
[----:B------:R-:W-:Y:S02]  /*64a0*/  SHF.L.U32 R5, R175, 0x1f, RZ ;  /* 0x0000001faf057819 */ /* 0x000fe400000006ff */
[----:B------:R-:W-:Y:S02]  /*64b0*/  CS2R R90, SRZ ;  /* 0x00000000005a7805 */ /* 0x000fe4000001ff00 */
[----:B------:R-:W-:Y:S02]  /*64c0*/  @P0 LOP3.LUT R3, R3, 0x1, RZ, 0xc0, !PT ;  /* 0x0000000103030812 */ /* 0x000fe400078ec0ff */
[----:B------:R-:W-:Y:S02]  /*64d0*/  CS2R R88, SRZ ;  /* 0x0000000000587805 */ /* 0x000fe4000001ff00 */
[----:B------:R-:W-:Y:S02]  /*64e0*/  PLOP3.LUT P5, PT, PT, PT, PT, 0x8, 0x80 ;  /* 0x000000000080781c */ /* 0x000fe40003fae170 */
[----:B------:R-:W-:Y:S02]  /*64f0*/  CS2R R98, SRZ ;  /* 0x0000000000627805 */ /* 0x000fe4000001ff00 */
[----:B------:R-:W-:Y:S02]  /*6500*/  ISETP.NE.U32.OR P1, PT, R3, 0x1, !P0 ;  /* 0x000000010300780c */ /* 0x000fe40004725470 */
[----:B------:R-:W-:Y:S02]  /*6510*/  CS2R R96, SRZ ;  /* 0x0000000000607805 */ /* 0x000fe4000001ff00 */
[----:B------:R-:W-:Y:S02]  /*6520*/  CS2R R94, SRZ ;  /* 0x00000000005e7805 */ /* 0x000fe4000001ff00 */
[----:B------:R-:W-:Y:S07]  /*6530*/  CS2R R92, SRZ ;  /* 0x00000000005c7805 */ /* 0x000fee000001ff00 */
[----:B------:R-:W-:Y:S04]  /*6540*/  @P1 SHF.L.U32 R2, R173, 0x1f, RZ ;  /* 0x0000001fad021819 */ /* 0x000fe800000006ff */
[----:B------:R-:W1:Y:S01]  /*6550*/  @P1 SYNCS.PHASECHK.TRANS64.TRYWAIT P0, [UR43+0x220], R2 ;  /* 0x00022002ff0015a7 */ /* 0x000e62000800112b */
[----:B------:R2:W4:Y:S01]  /*6560*/  SYNCS.PHASECHK.TRANS64.TRYWAIT P4, [R156+URZ+0x260], R5 ;  /* 0x000260059c0075a7 */ /* 0x00052200080811ff */
[----:B-1----:R-:W-:Y:S01]  /*6570*/  @P1 PLOP3.LUT P5, PT, P0, PT, PT, 0x8, 0x80 ;  /* 0x000000000080181c */ /* 0x002fe200007ae170 */
[----:B------:R-:W-:Y:S01]  /*6580*/  @!UPT UIADD3 URZ, UPT, UPT, URZ, URZ, URZ ;  /* 0x000000fffffff290 */ /* 0x000fe2000fffe0ff */
[----:B--2-4-:R-:W-:Y:S11]  /*6590*/  @!P1 BRA `(.L_x_116) ;  /* 0x0000000000989947 */ /* 0x014ff60003800000 */
[----:B------:R-:W-:Y:S01]  /*65a0*/  ISETP.NE.U32.AND P0, PT, RZ, UR38, PT ;  /* 0x00000026ff007c0c */ /* 0x000fe2000bf05070 */
[----:B------:R-:W-:Y:S01]  /*65b0*/  BSSY B0, `(.L_x_117) ;  /* 0x0000016000007945 */ /* 0x000fe20003800000 */
[----:B------:R-:W-:Y:S02]  /*65c0*/  FSETP.NEU.AND P2, PT, R81, RZ, PT ;  /* 0x000000ff5100720b */ /* 0x000fe40003f4d000 */
[----:B------:R-:W-:Y:S02]  /*65d0*/  CS2R R94, SRZ ;  /* 0x00000000005e7805 */ /* 0x000fe4000001ff00 */
[----:B------:R-:W-:Y:S02]  /*65e0*/  ISETP.NE.AND.EX P0, PT, RZ, UR39, PT, P0 ;  /* 0x00000027ff007c0c */ /* 0x000fe4000bf05300 */
[----:B------:R-:W-:Y:S02]  /*65f0*/  CS2R R92, SRZ ;  /* 0x00000000005c7805 */ /* 0x000fe4000001ff00 */
[----:B------:R-:W-:Y:S02]  /*6600*/  LOP3.LUT P1, RZ, R164, 0xff, RZ, 0xc0, !PT ;  /* 0x000000ffa4ff7812 */ /* 0x000fe4000782c0ff */
[----:B------:R-:W-:Y:S02]  /*6610*/  CS2R R98, SRZ ;  /* 0x0000000000627805 */ /* 0x000fe4000001ff00 */
[----:B------:R-:W-:Y:S02]  /*6620*/  SEL R0, RZ, 0xffffffff, P2 ;  /* 0xffffffffff007807 */ /* 0x000fe40001000000 */
[----:B------:R-:W-:Y:S02]  /*6630*/  CS2R R96, SRZ ;  /* 0x0000000000607805 */ /* 0x000fe4000001ff00 */
[----:B------:R-:W-:Y:S02]  /*6640*/  SEL R3, RZ, 0xffffffff, P0 ;  /* 0xffffffffff037807 */ /* 0x000fe40000000000 */
[----:B------:R-:W-:Y:S02]  /*6650*/  CS2R R90, SRZ ;  /* 0x00000000005a7805 */ /* 0x000fe4000001ff00 */
[----:B------:R-:W-:Y:S02]  /*6660*/  CS2R R88, SRZ ;  /* 0x0000000000587805 */ /* 0x000fe4000001ff00 */
[----:B------:R-:W-:Y:S02]  /*6670*/  CS2R R86, SRZ ;  /* 0x0000000000567805 */ /* 0x000fe4000001ff00 */
[----:B------:R-:W-:Y:S02]  /*6680*/  @P3 SEL R0, R3, R0, !P1 ;  /* 0x0000000003003207 */ /* 0x000fe40004800000 */
[----:B------:R-:W-:Y:S02]  /*6690*/  CS2R R84, SRZ ;  /* 0x0000000000547805 */ /* 0x000fe4000001ff00 */
[----:B------:R-:W-:Y:S04]  /*66a0*/  LOP3.LUT R0, R0, 0x1, RZ, 0xc0, !PT ;  /* 0x0000000100007812 */ /* 0x000fe800078ec0ff */
[----:B------:R-:W-:Y:S01]  /*66b0*/  ISETP.NE.U32.AND P0, PT, R0, 0x1, PT ;  /* 0x000000010000780c */ /* 0x000fe20003f05070 */
[----:B------:R-:W-:Y:S01]  /*66c0*/  @!UPT UIADD3 URZ, UPT, UPT, URZ, URZ, URZ ;  /* 0x000000fffffff290 */ /* 0x000fe2000fffe0ff */
[----:B------:R-:W-:Y:S11]  /*66d0*/  @!P5 BRA `(.L_x_118) ;  /* 0x00000000000cd947 */ /* 0x000ff60003800000 */
[----:B------:R-:W-:Y:S04]  /*66e0*/  SHF.L.U32 R3, R173, 0x1f, RZ ;  /* 0x0000001fad037819 */ /* 0x000fe800000006ff */
[----:B------:R-:W1:Y:S02]  /*66f0*/  SYNCS.PHASECHK.TRANS64.TRYWAIT P1, [UR43+0x220], R3 ;  /* 0x00022003ff0075a7 */ /* 0x000e64000802112b */
[----:B-1----:R-:W-:Y:S05]  /*6700*/  @!P1 BRA `(.L_x_119) ;  /* 0x0000002800309947 */ /* 0x002fea0003800000 */
.L_x_118:
[----:B------:R-:W-:Y:S05]  /*6710*/  BSYNC B0 ;  /* 0x0000000000007941 */ /* 0x000fea0003800000 */
.L_x_117:
[----:B------:R2:W4:Y:S01]  /*6720*/  @P0 LDS.128 R92, [R168+UR43+0x400] ;  /* 0x0004002ba85c0984 */ /* 0x0005220008000c00 */
[----:B------:R-:W-:Y:S01]  /*6730*/  UIADD3 UR4, UPT, UPT, UR43, 0x228, URZ ;  /* 0x000002282b047890 */ /* 0x000fe2000fffe0ff */
[----:B------:R-:W-:Y:S02]  /*6740*/  LOP3.LUT R173, R173, 0x1, RZ, 0x3c, !PT ;  /* 0x00000001adad7812 */ /* 0x000fe400078e3cff */
[----:B------:R2:W1:Y:S01]  /*6750*/  @P0 LDS.128 R96, [R178+0x10] ;  /* 0x00001000b2600984 */ /* 0x0004620000000c00 */
[----:B------:R-:W-:Y:S03]  /*6760*/  UPRMT UR4, UR37, 0x654, UR4 ;  /* 0x0000065425047896 */ /* 0x000fe60008000004 */
[----:B------:R2:W1:Y:S04]  /*6770*/  @P0 LDS.128 R88, [R177+0x20] ;  /* 0x00002000b1580984 */ /* 0x0004680000000c00 */
[----:B------:R2:W1:Y:S01]  /*6780*/  @P0 LDS.128 R84, [R176+0x30] ;  /* 0x00003000b0540984 */ /* 0x0004620000000c00 */
[----:B------:R-:W-:Y:S01]  /*6790*/  @!PT LDS RZ, [RZ] ;  /* 0x00000000fffff984 */ /* 0x000fe20000000800 */
[----:B------:R-:W-:Y:S01]  /*67a0*/  @!PT LDS RZ, [RZ] ;  /* 0x00000000fffff984 */ /* 0x000fe20000000800 */
[----:B------:R-:W-:Y:S01]  /*67b0*/  @!PT LDS RZ, [RZ] ;  /* 0x00000000fffff984 */ /* 0x000fe20000000800 */
[----:B------:R-:W-:Y:S01]  /*67c0*/  @!PT LDS RZ, [RZ] ;  /* 0x00000000fffff984 */ /* 0x000fe20000000800 */
[----:B------:R5:W-:Y:S06]  /*67d0*/  MEMBAR.ALL.CTA ;  /* 0x0000000000007992 */ /* 0x000bec0000008000 */
[----:B-----5:R-:W5:Y:S02]  /*67e0*/  FENCE.VIEW.ASYNC.S ;  /* 0x00000000000073c6 */ /* 0x020f640000000000 */
[----:B-----5:R-:W-:Y:S01]  /*67f0*/  SYNCS.ARRIVE.TRANS64.RED.A1T0 RZ, [UR4], RZ ;  /* 0x000000ffffff79a7 */ /* 0x020fe20008100404 */
.L_x_116:
[----:B------:R-:W-:Y:S05]  /*6800*/  BSYNC B1 ;  /* 0x0000000000017941 */ /* 0x000fea0003800000 */
.L_x_115:
[----:B-1----:R-:W-:Y:S04]  /*6810*/  SHF.R.U32.HI R0, RZ, 0x15, R64 ;  /* 0x00000015ff007819 */ /* 0x002fe80000011640 */
[----:B------:R-:W-:Y:S01]  /*6820*/  LOP3.LUT P0, RZ, R0, 0x3, R169, 0x48, !PT ;  /* 0x0000000300ff7812 */ /* 0x000fe200078048a9 */
[----:B------:R-:W-:Y:S01]  /*6830*/  @!UPT UIADD3 URZ, UPT, UPT, URZ, URZ, URZ ;  /* 0x000000fffffff290 */ /* 0x000fe2000fffe0ff */
[----:B------:R-:W-:Y:S11]  /*6840*/  @P4 BRA `(.L_x_120) ;  /* 0x0000000000084947 */ /* 0x000ff60003800000 */
[----:B------:R-:W1:Y:S02]  /*6850*/  SYNCS.PHASECHK.TRANS64.TRYWAIT P1, [R156+URZ+0x260], R5 ;  /* 0x000260059c0075a7 */ /* 0x000e6400080211ff */
[----:B-1----:R-:W-:Y:S05]  /*6860*/  @!P1 BRA `(.L_x_121) ;  /* 0x0000002400f09947 */ /* 0x002fea0003800000 */
.L_x_120:
[----:B------:R-:W-:Y:S05]  /*6870*/  @!P0 BRA `(.L_x_122) ;  /* 0x0000000000408947 */ /* 0x000fea0003800000 */
[----:B------:R-:W1:Y:S01]  /*6880*/  LDCU.64 UR8, c[0x4][0x70] ;  /* 0x01000e00ff0877ac */ /* 0x000e620008000a00 */
[----:B------:R-:W-:Y:S01]  /*6890*/  MOV R3, 0x0 ;  /* 0x0000000000037802 */ /* 0x000fe20000000f00 */
[----:B------:R-:W-:Y:S02]  /*68a0*/  HFMA2 R12, -RZ, RZ, 0, 5.9604644775390625e-08 ;  /* 0x00000001ff0c7431 */ /* 0x000fe400000001ff */
[----:B------:R-:W-:Y:S02]  /*68b0*/  IMAD.MOV.U32 R8, RZ, RZ, 0x192 ;  /* 0x00000192ff087424 */ /* 0x000fe400078e00ff */
[----:B------:R-:W-:Y:S01]  /*68c0*/  IMAD.MOV.U32 R13, RZ, RZ, RZ ;  /* 0x000000ffff0d7224 */ /* 0x000fe200078e00ff */
[----:B------:R-:W5:Y:S01]  /*68d0*/  LDCU.64 UR6, c[0x4][0x78] ;  /* 0x01000f00ff0677ac */ /* 0x000f620008000a00 */
[----:B------:R-:W2:Y:S01]  /*68e0*/  LDC.64 R2, c[0x4][R3] ;  /* 0x0100000003027b82 */ /* 0x000ea20000000a00 */
[----:B------:R-:W3:Y:S01]  /*68f0*/  LDCU.64 UR4, c[0x4][0x10] ;  /* 0x01000200ff0477ac */ /* 0x000ee20008000a00 */
[----:B-1----:R-:W-:Y:S01]  /*6900*/  MOV R5, UR9 ;  /* 0x0000000900057c02 */ /* 0x002fe20008000f00 */
[----:B------:R-:W-:Y:S01]  /*6910*/  IMAD.U32 R4, RZ, RZ, UR8 ;  /* 0x00000008ff047e24 */ /* 0x000fe2000f8e00ff */
[----:B-----5:R-:W-:Y:S01]  /*6920*/  MOV R7, UR7 ;  /* 0x0000000700077c02 */ /* 0x020fe20008000f00 */
[----:B------:R-:W-:Y:S01]  /*6930*/  IMAD.U32 R6, RZ, RZ, UR6 ;  /* 0x00000006ff067e24 */ /* 0x000fe2000f8e00ff */
[----:B---3--:R-:W-:Y:S01]  /*6940*/  MOV R11, UR5 ;  /* 0x00000005000b7c02 */ /* 0x008fe20008000f00 */
[----:B------:R-:W-:Y:S02]  /*6950*/  IMAD.U32 R10, RZ, RZ, UR4 ;  /* 0x00000004ff0a7e24 */ /* 0x000fe4000f8e00ff */
[----:B------:R-:W-:Y:S07]  /*6960*/  LEPC R20, `(.L_x_122) ;  /* 0x000000001014794e */ /* 0x000fee0000000000 */
[----:B--2-4-:R-:W-:Y:S05]  /*6970*/  CALL.ABS.NOINC R2 ;  /* 0x0000000002007343 */ /* 0x014fea0003c00000 */
.L_x_122:
[----:B------:R-:W-:Y:S01]  /*6980*/  LOP3.LUT P0, RZ, R166, 0x60, RZ, 0xc0, !PT ;  /* 0x00000060a6ff7812 */ /* 0x000fe2000780c0ff */
[----:B------:R-:W-:Y:S05]  /*6990*/  WARPSYNC.ALL ;  /* 0x0000000000007948 */ /* 0x000fea0003800000 */
[----:B------:R-:W-:Y:S01]  /*69a0*/  R2UR UR4, R64 ;  /* 0x00000000400472ca */ /* 0x000fe200000e0000 */
[----:B------:R-:W-:Y:S01]  /*69b0*/  BSSY.RECONVERGENT B0, `(.L_x_123) ;  /* 0x0000121000007945 */ /* 0x000fe20003800200 */
[-C--:B----4-:R-:W-:Y:S02]  /*69c0*/  F2FP.F16.E5M2.UNPACK_B R82, R92.reuse ;  /* 0x0000005cff52723e */ /* 0x090fe400020004ff */
[----:B------:R-:W-:Y:S02]  /*69d0*/  F2FP.F16.E5M2.UNPACK_B R109, R92.H1 ;  /* 0x0000005cff6d723e */ /* 0x000fe400030004ff */
[-C--:B------:R-:W-:Y:S01]  /*69e0*/  F2FP.F16.E5M2.UNPACK_B R107, R93.reuse ;  /* 0x0000005dff6b723e */ /* 0x080fe200020004ff */
[--C-:B------:R-:W-:Y:S01]  /*69f0*/  HADD2.F32 R80, -RZ, R82.reuse.H0_H0 ;  /* 0x20000052ff507230 */ /* 0x100fe20000004100 */
[----:B------:R-:W-:Y:S01]  /*6a00*/  F2FP.F16.E5M2.UNPACK_B R105, R93.H1 ;  /* 0x0000005dff69723e */ /* 0x000fe200030004ff */
[----:B------:R-:W-:Y:S01]  /*6a10*/  HADD2.F32 R82, -RZ, R82.H1_H1 ;  /* 0x30000052ff527230 */ /* 0x000fe20000004100 */
[-C--:B------:R-:W-:Y:S01]  /*6a20*/  F2FP.F16.E5M2.UNPACK_B R130, R84.reuse ;  /* 0x00000054ff82723e */ /* 0x080fe200020004ff */
[--C-:B------:R-:W-:Y:S01]  /*6a30*/  HADD2.F32 R83, -RZ, R109.reuse.H0_H0 ;  /* 0x2000006dff537230 */ /* 0x100fe20000004100 */
[----:B------:R-:W-:Y:S01]  /*6a40*/  F2FP.F16.E5M2.UNPACK_B R132, R84.H1 ;  /* 0x00000054ff84723e */ /* 0x000fe200030004ff */
[----:B------:R-:W3:Y:S01]  /*6a50*/  LDTM.x64 R4, tmem[UR4] ;  /* 0x00000004000479ee */ /* 0x000ee20008340000 */
[----:B------:R-:W-:Y:S01]  /*6a60*/  NOP ;  /* 0x0000000000007918 */ /* 0x000fe20000000000 */
[----:B------:R-:W-:Y:S01]  /*6a70*/  R2UR UR5, R156 ;  /* 0x000000009c0572ca */ /* 0x000fe200000e0000 */
[--C-:B------:R-:W-:Y:S01]  /*6a80*/  HADD2.F32 R129, -RZ, R130.reuse.H0_H0 ;  /* 0x20000082ff817230 */ /* 0x100fe20000004100 */
[----:B------:R-:W-:Y:S01]  /*6a90*/  F2FP.F16.E5M2.UNPACK_B R93, R94 ;  /* 0x0000005eff5d723e */ /* 0x000fe200020004ff */
[----:B------:R-:W-:Y:S01]  /*6aa0*/  HADD2.F32 R130, -RZ, R130.H1_H1 ;  /* 0x30000082ff827230 */ /* 0x000fe20000004100 */
[-C--:B------:R-:W-:Y:S01]  /*6ab0*/  F2FP.F16.E5M2.UNPACK_B R134, R85.reuse ;  /* 0x00000055ff86723e */ /* 0x080fe200020004ff */
[----:B------:R-:W-:Y:S01]  /*6ac0*/  HADD2.F32 R84, -RZ, R109.H1_H1 ;  /* 0x3000006dff547230 */ /* 0x000fe20000004100 */
[----:B------:R-:W-:Y:S01]  /*6ad0*/  F2FP.F16.E5M2.UNPACK_B R136, R85.H1 ;  /* 0x00000055ff88723e */ /* 0x000fe200030004ff */
[--C-:B------:R-:W-:Y:S01]  /*6ae0*/  HADD2.F32 R85, -RZ, R107.reuse.H0_H0 ;  /* 0x2000006bff557230 */ /* 0x100fe20000004100 */
[-C--:B------:R-:W-:Y:S01]  /*6af0*/  F2FP.F16.E5M2.UNPACK_B R138, R86.reuse ;  /* 0x00000056ff8a723e */ /* 0x080fe200020004ff */
[--C-:B------:R-:W-:Y:S01]  /*6b00*/  HADD2.F32 R133, -RZ, R134.reuse.H0_H0 ;  /* 0x20000086ff857230 */ /* 0x100fe20000004100 */
[----:B------:R-:W-:Y:S01]  /*6b10*/  F2FP.F16.E5M2.UNPACK_B R140, R86.H1 ;  /* 0x00000056ff8c723e */ /* 0x000fe200030004ff */
[----:B------:R-:W-:Y:S01]  /*6b20*/  HADD2.F32 R86, -RZ, R107.H1_H1 ;  /* 0x3000006bff567230 */ /* 0x000fe20000004100 */
[----:B------:R-:W-:Y:S01]  /*6b30*/  F2FP.F16.E5M2.UNPACK_B R142, R87 ;  /* 0x00000057ff8e723e */ /* 0x000fe200020004ff */
[----:B------:R-:W-:Y:S01]  /*6b40*/  UIADD3 UR5, UPT, UPT, UR5, 0x280, URZ ;  /* 0x0000028005057890 */ /* 0x000fe2000fffe0ff */
[----:B------:R-:W-:Y:S01]  /*6b50*/  HADD2.F32 R134, -RZ, R134.H1_H1 ;  /* 0x30000086ff867230 */ /* 0x000fe20000004100 */
[----:B------:R-:W-:Y:S01]  /*6b60*/  F2FP.F16.E5M2.UNPACK_B R114, R88 ;  /* 0x00000058ff72723e */ /* 0x000fe200020004ff */
[--C-:B------:R-:W-:Y:S01]  /*6b70*/  HADD2.F32 R137, -RZ, R138.reuse.H0_H0 ;  /* 0x2000008aff897230 */ /* 0x100fe20000004100 */
[----:B------:R-:W-:Y:S01]  /*6b80*/  UPRMT UR5, UR37, 0x654, UR5 ;  /* 0x0000065425057896 */ /* 0x000fe20008000005 */
[----:B------:R-:W-:Y:S01]  /*6b90*/  HADD2.F32 R138, -RZ, R138.H1_H1 ;  /* 0x3000008aff8a7230 */ /* 0x000fe20000004100 */
[-C--:B------:R-:W-:Y:S01]  /*6ba0*/  F2FP.F16.E5M2.UNPACK_B R118, R89.reuse ;  /* 0x00000059ff76723e */ /* 0x080fe200020004ff */
[--C-:B------:R-:W-:Y:S01]  /*6bb0*/  HADD2.F32 R113, -RZ, R114.reuse.H0_H0 ;  /* 0x20000072ff717230 */ /* 0x100fe20000004100 */
[----:B------:R-:W-:Y:S01]  /*6bc0*/  F2FP.F16.E5M2.UNPACK_B R120, R89.H1 ;  /* 0x00000059ff78723e */ /* 0x000fe200030004ff */
[C---:B---3--:R-:W-:Y:S01]  /*6bd0*/  FMUL R4, R78.reuse, R4 ;  /* 0x000000044e047220 */ /* 0x048fe20000400000 */
[C---:B------:R-:W-:Y:S01]  /*6be0*/  FMUL R5, R78.reuse, R5 ;  /* 0x000000054e057220 */ /* 0x040fe20000400000 */
[C---:B------:R-:W-:Y:S01]  /*6bf0*/  FMUL R8, R78.reuse, R8 ;  /* 0x000000084e087220 */ /* 0x040fe20000400000 */
[C---:B------:R-:W-:Y:S01]  /*6c00*/  FMUL R9, R78.reuse, R9 ;  /* 0x000000094e097220 */ /* 0x040fe20000400000 */
[----:B------:R-:W-:Y:S01]  /*6c10*/  SYNCS.ARRIVE.TRANS64.RED.A1T0 RZ, [UR5], RZ ;  /* 0x000000ffffff79a7 */ /* 0x000fe20008100405 */
[C---:B------:R-:W-:Y:S01]  /*6c20*/  FFMA R4, R81.reuse, R80, R4 ;  /* 0x0000005051047223 */ /* 0x040fe20000000004 */
[C---:B------:R-:W-:Y:S01]  /*6c30*/  FFMA R5, R81.reuse, R82, R5 ;  /* 0x0000005251057223 */ /* 0x040fe20000000005 */
[----:B------:R-:W-:Y:S02]  /*6c40*/  HADD2.F32 R89, -RZ, R93.H0_H0 ;  /* 0x2000005dff597230 */ /* 0x000fe40000004100 */
[C---:B------:R-:W-:Y:S01]  /*6c50*/  FMUL R12, R78.reuse, R12 ;  /* 0x0000000c4e0c7220 */ /* 0x040fe20000400000 */
        /* <DEDUP_REMOVED lines=11> */
[----:B------:R-:W-:Y:S02]  /*6d10*/  HADD2.F32 R114, -RZ, R114.H1_H1 ;  /* 0x30000072ff727230 */ /* 0x000fe40000004100 */
[C---:B------:R-:W-:Y:S01]  /*6d20*/  FMUL R32, R78.reuse, R36 ;  /* 0x000000244e207220 */ /* 0x040fe20000400000 */
[C---:B------:R-:W-:Y:S01]  /*6d30*/  FMUL R33, R78.reuse, R37 ;  /* 0x000000254e217220 */ /* 0x040fe20000400000 */
[--C-:B------:R-:W-:Y:S02]  /*6d40*/  HADD2.F32 R117, -RZ, R118.reuse.H0_H0 ;  /* 0x20000076ff757230 */ /* 0x100fe40000004100 */
[C---:B------:R-:W-:Y:S01]  /*6d50*/  FMUL R36, R78.reuse, R40 ;  /* 0x000000284e247220 */ /* 0x040fe20000400000 */
[----:B------:R-:W-:Y:S02]  /*6d60*/  HADD2.F32 R118, -RZ, R118.H1_H1 ;  /* 0x30000076ff767230 */ /* 0x000fe40000004100 */
        /* <DEDUP_REMOVED lines=8> */
[----:B------:R-:W-:Y:S01]  /*6df0*/  F2FP.F16.E5M2.UNPACK_B R92, R94.H1 ;  /* 0x0000005eff5c723e */ /* 0x000fe200030004ff */
[C---:B------:R-:W-:Y:S01]  /*6e00*/  FMUL R53, R78.reuse, R57 ;  /* 0x000000394e357220 */ /* 0x040fe20000400000 */
[C---:B------:R-:W-:Y:S01]  /*6e10*/  FMUL R56, R78.reuse, R60 ;  /* 0x0000003c4e387220 */ /* 0x040fe20000400000 */
[----:B------:R-:W-:Y:S01]  /*6e20*/  F2FP.F16.E5M2.UNPACK_B R141, R87.H1 ;  /* 0x00000057ff8d723e */ /* 0x000fe200030004ff */
[C---:B------:R-:W-:Y:S01]  /*6e30*/  FMUL R57, R78.reuse, R61 ;  /* 0x0000003d4e397220 */ /* 0x040fe20000400000 */
[----:B------:R-:W-:Y:S02]  /*6e40*/  HADD2.F32 R80, -RZ, R142.H1_H1 ;  /* 0x3000008eff507230 */ /* 0x000fe40000004100 */
[C---:B------:R-:W-:Y:S01]  /*6e50*/  FMUL R60, R78.reuse, R64 ;  /* 0x000000404e3c7220 */ /* 0x040fe20000400000 */
[----:B------:R-:W-:Y:S01]  /*6e60*/  F2FP.F16.E5M2.UNPACK_B R116, R88.H1 ;  /* 0x00000058ff74723e */ /* 0x000fe200030004ff */
[C---:B------:R-:W-:Y:S01]  /*6e70*/  FMUL R61, R78.reuse, R65 ;  /* 0x000000414e3d7220 */ /* 0x040fe20000400000 */
[C---:B------:R-:W-:Y:S01]  /*6e80*/  FMUL R6, R78.reuse, R6 ;  /* 0x000000064e067220 */ /* 0x040fe20000400000 */
[----:B------:R-:W-:Y:S01]  /*6e90*/  F2FP.F16.E5M2.UNPACK_B R94, R95 ;  /* 0x0000005fff5e723e */ /* 0x000fe200020004ff */
[C---:B------:R-:W-:Y:S01]  /*6ea0*/  FMUL R7, R78.reuse, R7 ;  /* 0x000000074e077220 */ /* 0x040fe20000400000 */
[--C-:B------:R-:W-:Y:S02]  /*6eb0*/  HADD2.F32 R87, -RZ, R105.reuse.H0_H0 ;  /* 0x20000069ff577230 */ /* 0x100fe40000004100 */
[C---:B------:R-:W-:Y:S01]  /*6ec0*/  FFMA R6, R81.reuse, R83, R6 ;  /* 0x0000005351067223 */ /* 0x040fe20000000006 */
[----:B------:R-:W-:Y:S01]  /*6ed0*/  F2FP.F16.E5M2.UNPACK_B R122, R90 ;  /* 0x0000005aff7a723e */ /* 0x000fe200020004ff */
[C---:B------:R-:W-:Y:S01]  /*6ee0*/  FFMA R7, R81.reuse, R84, R7 ;  /* 0x0000005451077223 */ /* 0x040fe20000000007 */
[C---:B------:R-:W-:Y:S01]  /*6ef0*/  FFMA R8, R81.reuse, R85, R8 ;  /* 0x0000005551087223 */ /* 0x040fe20000000008 */
[----:B------:R-:W-:Y:S01]  /*6f00*/  F2FP.F16.E5M2.UNPACK_B R124, R90.H1 ;  /* 0x0000005aff7c723e */ /* 0x000fe200030004ff */
[----:B------:R-:W-:Y:S02]  /*6f10*/  HADD2.F32 R88, -RZ, R105.H1_H1 ;  /* 0x30000069ff587230 */ /* 0x000fe40000004100 */
[----:B------:R-:W-:Y:S01]  /*6f20*/  FFMA R9, R81, R86, R9 ;  /* 0x0000005651097223 */ /* 0x000fe20000000009 */
[----:B------:R-:W-:Y:S01]  /*6f30*/  F2FP.SATFINITE.E5M2.F32.PACK_AB_MERGE_C R156, R7, R6, RZ ;  /* 0x00000006079c723e */ /* 0x000fe200048060ff */
[----:B------:R-:W-:Y:S02]  /*6f40*/  HADD2.F32 R90, -RZ, R93.H1_H1 ;  /* 0x3000005dff5a7230 */ /* 0x000fe40000004100 */
[C---:B------:R-:W-:Y:S01]  /*6f50*/  FMUL R10, R78.reuse, R10 ;  /* 0x0000000a4e0a7220 */ /* 0x040fe20000400000 */
[--C-:B------:R-:W-:Y:S01]  /*6f60*/  HADD2.F32 R93, -RZ, R94.reuse.H0_H0 ;  /* 0x2000005eff5d7230 */ /* 0x100fe20000004100 */
[----:B------:R-:W-:Y:S01]  /*6f70*/  F2FP.SATFINITE.E5M2.F32.PACK_AB_MERGE_C R156, R5, R4, R156 ;  /* 0x00000004059c723e */ /* 0x000fe2000480609c */
[----:B------:R-:W-:Y:S02]  /*6f80*/  HADD2.F32 R94, -RZ, R94.H1_H1 ;  /* 0x3000005eff5e7230 */ /* 0x000fe40000004100 */
[C---:B------:R-:W-:Y:S01]  /*6f90*/  FFMA R10, R81.reuse, R87, R10 ;  /* 0x00000057510a7223 */ /* 0x040fe2000000000a */
[--C-:B------:R-:W-:Y:S02]  /*6fa0*/  HADD2.F32 R121, -RZ, R122.reuse.H0_H0 ;  /* 0x2000007aff797230 */ /* 0x100fe40000004100 */
[C---:B------:R-:W-:Y:S01]  /*6fb0*/  FMUL R11, R78.reuse, R11 ;  /* 0x0000000b4e0b7220 */ /* 0x040fe20000400000 */
[----:B------:R-:W-:Y:S01]  /*6fc0*/  F2FP.F16.E5M2.UNPACK_B R126, R91 ;  /* 0x0000005bff7e723e */ /* 0x000fe200020004ff */
[----:B------:R-:W-:Y:S01]  /*6fd0*/  HADD2.F32 R122, -RZ, R122.H1_H1 ;  /* 0x3000007aff7a7230 */ /* 0x000fe20000004100 */
[----:B------:R-:W-:Y:S01]  /*6fe0*/  F2FP.F16.E5M2.UNPACK_B R103, R95.H1 ;  /* 0x0000005fff67723e */ /* 0x000fe200030004ff */
[C---:B------:R-:W-:Y:S01]  /*6ff0*/  FFMA R11, R81.reuse, R88, R11 ;  /* 0x00000058510b7223 */ /* 0x040fe2000000000b */
[----:B------:R-:W-:Y:S01]  /*7000*/  F2FP.F16.E5M2.UNPACK_B R128, R91.H1 ;  /* 0x0000005bff80723e */ /* 0x000fe200030004ff */
[----:B------:R-:W-:Y:S02]  /*7010*/  HADD2.F32 R91, -RZ, R92.H0_H0 ;  /* 0x2000005cff5b7230 */ /* 0x000fe40000004100 */
[C---:B------:R-:W-:Y:S01]  /*7020*/  FFMA R12, R81.reuse, R89, R12 ;  /* 0x00000059510c7223 */ /* 0x040fe2000000000c */
[----:B------:R-:W-:Y:S01]  /*7030*/  FFMA R13, R81, R90, R13 ;  /* 0x0000005a510d7223 */ /* 0x000fe2000000000d */
[----:B------:R-:W-:Y:S01]  /*7040*/  F2FP.SATFINITE.E5M2.F32.PACK_AB_MERGE_C R157, R11, R10, RZ ;  /* 0x0000000a0b9d723e */ /* 0x000fe200048060ff */
[--C-:B------:R-:W-:Y:S01]  /*7050*/  HADD2.F32 R125, -RZ, R126.reuse.H0_H0 ;  /* 0x2000007eff7d7230 */ /* 0x100fe20000004100 */
[----:B------:R-:W-:Y:S01]  /*7060*/  F2FP.F16.E5M2.UNPACK_B R101, R96 ;  /* 0x00000060ff65723e */ /* 0x000fe200020004ff */
[----:B------:R-:W-:Y:S01]  /*7070*/  HADD2.F32 R126, -RZ, R126.H1_H1 ;  /* 0x3000007eff7e7230 */ /* 0x000fe20000004100 */
[----:B------:R-:W-:Y:S01]  /*7080*/  F2FP.SATFINITE.E5M2.F32.PACK_AB_MERGE_C R157, R9, R8, R157 ;  /* 0x00000008099d723e */ /* 0x000fe2000480609d */
[----:B------:R-:W-:Y:S02]  /*7090*/  HADD2.F32 R83, -RZ, R142.H0_H0 ;  /* 0x2000008eff537230 */ /* 0x000fe40000004100 */
[C---:B------:R-:W-:Y:S01]  /*70a0*/  FMUL R14, R78.reuse, R14 ;  /* 0x0000000e4e0e7220 */ /* 0x040fe20000400000 */
[----:B------:R-:W-:Y:S02]  /*70b0*/  HADD2.F32 R92, -RZ, R92.H1_H1 ;  /* 0x3000005cff5c7230 */ /* 0x000fe40000004100 */
[C---:B------:R-:W-:Y:S01]  /*70c0*/  FMUL R15, R78.reuse, R15 ;  /* 0x0000000f4e0f7220 */ /* 0x040fe20000400000 */
[----:B------:R-:W-:Y:S01]  /*70d0*/  F2FP.F16.E5M2.UNPACK_B R100, R96.H1 ;  /* 0x00000060ff64723e */ /* 0x000fe200030004ff */
[--C-:B------:R-:W-:Y:S02]  /*70e0*/  HADD2.F32 R95, -RZ, R103.reuse.H0_H0 ;  /* 0x20000067ff5f7230 */ /* 0x100fe40000004100 */
[C---:B------:R-:W-:Y:S01]  /*70f0*/  FFMA R14, R81.reuse, R91, R14 ;  /* 0x0000005b510e7223 */ /* 0x040fe2000000000e */
[C---:B------:R-:W-:Y:S01]  /*7100*/  FFMA R15, R81.reuse, R92, R15 ;  /* 0x0000005c510f7223 */ /* 0x040fe2000000000f */
[C---:B------:R-:W-:Y:S01]  /*7110*/  FFMA R16, R81.reuse, R93, R16 ;  /* 0x0000005d51107223 */ /* 0x040fe20000000010 */
[----:B------:R-:W-:Y:S01]  /*7120*/  FFMA R17, R81, R94, R17 ;  /* 0x0000005e51117223 */ /* 0x000fe20000000011 */
[-C--:B------:R-:W-:Y:S01]  /*7130*/  F2FP.F16.E5M2.UNPACK_B R102, R97.reuse ;  /* 0x00000061ff66723e */ /* 0x080fe200020004ff */
[----:B------:R-:W-:Y:S01]  /*7140*/  HADD2.F32 R96, -RZ, R103.H1_H1 ;  /* 0x30000067ff607230 */ /* 0x000fe20000004100 */
[----:B------:R-:W-:Y:S01]  /*7150*/  F2FP.SATFINITE.E5M2.F32.PACK_AB_MERGE_C R158, R15, R14, RZ ;  /* 0x0000000e0f9e723e */ /* 0x000fe200048060ff */
[C---:B------:R-:W-:Y:S01]  /*7160*/  FMUL R18, R78.reuse, R18 ;  /* 0x000000124e127220 */ /* 0x040fe20000400000 */
[----:B------:R-:W-:Y:S01]  /*7170*/  F2FP.F16.E5M2.UNPACK_B R104, R97.H1 ;  /* 0x00000061ff68723e */ /* 0x000fe200030004ff */
[--C-:B------:R-:W-:Y:S01]  /*7180*/  HADD2.F32 R97, -RZ, R101.reuse.H0_H0 ;  /* 0x20000065ff617230 */ /* 0x100fe20000004100 */
[----:B------:R-:W-:Y:S01]  /*7190*/  F2FP.SATFINITE.E5M2.F32.PACK_AB_MERGE_C R158, R13, R12, R158 ;  /* 0x0000000c0d9e723e */ /* 0x000fe2000480609e */
[C---:B------:R-:W-:Y:S01]  /*71a0*/  FFMA R18, R81.reuse, R95, R18 ;  /* 0x0000005f51127223 */ /* 0x040fe20000000012 */
[----:B------:R-:W-:Y:S01]  /*71b0*/  F2FP.F16.E5M2.UNPACK_B R110, R99 ;  /* 0x00000063ff6e723e */ /* 0x000fe200020004ff */
[C---:B------:R-:W-:Y:S01]  /*71c0*/  FMUL R19, R78.reuse, R19 ;  /* 0x000000134e137220 */ /* 0x040fe20000400000 */
[----:B------:R-:W-:Y:S01]  /*71d0*/  F2FP.F16.E5M2.UNPACK_B R112, R99.H1 ;  /* 0x00000063ff70723e */ /* 0x000fe200030004ff */
[----:B------:R-:W-:Y:S01]  /*71e0*/  HADD2.F32 R99, -RZ, R101.H1_H1 ;  /* 0x30000065ff637230 */ /* 0x000fe20000004100 */
[-C--:B------:R-:W-:Y:S01]  /*71f0*/  F2FP.F16.E5M2.UNPACK_B R106, R98.reuse ;  /* 0x00000062ff6a723e */ /* 0x080fe200020004ff */
[----:B------:R-:W-:Y:S01]  /*7200*/  HADD2.F32 R101, -RZ, R102.H0_H0 ;  /* 0x20000066ff657230 */ /* 0x000fe20000004100 */
[----:B------:R-:W-:Y:S01]  /*7210*/  F2FP.F16.E5M2.UNPACK_B R108, R98.H1 ;  /* 0x00000062ff6c723e */ /* 0x000fe200030004ff */
[----:B------:R-:W-:Y:S02]  /*7220*/  HADD2.F32 R98, -RZ, R100.H0_H0 ;  /* 0x20000064ff627230 */ /* 0x000fe40000004100 */
[C---:B------:R-:W-:Y:S01]  /*7230*/  FFMA R19, R81.reuse, R96, R19 ;  /* 0x0000006051137223 */ /* 0x040fe20000000013 */
[C---:B------:R-:W-:Y:S01]  /*7240*/  FFMA R0, R81.reuse, R97, R0 ;  /* 0x0000006151007223 */ /* 0x040fe20000000000 */
[----:B------:R-:W-:Y:S01]  /*7250*/  FFMA R2, R81, R99, R2 ;  /* 0x0000006351027223 */ /* 0x000fe20000000002 */
[----:B------:R-:W-:Y:S02]  /*7260*/  HADD2.F32 R102, -RZ, R102.H1_H1 ;  /* 0x30000066ff667230 */ /* 0x000fe40000004100 */
[C---:B------:R-:W-:Y:S01]  /*7270*/  FMUL R3, R78.reuse, R22 ;  /* 0x000000164e037220 */ /* 0x040fe20000400000 */
[----:B------:R-:W-:Y:S01]  /*7280*/  HADD2.F32 R100, -RZ, R100.H1_H1 ;  /* 0x30000064ff647230 */ /* 0x000fe20000004100 */
[----:B------:R-:W-:Y:S01]  /*7290*/  F2FP.SATFINITE.E5M2.F32.PACK_AB_MERGE_C R159, R19, R18, RZ ;  /* 0x00000012139f723e */ /* 0x000fe200048060ff */
[--C-:B------:R-:W-:Y:S02]  /*72a0*/  HADD2.F32 R105, -RZ, R106.reuse.H0_H0 ;  /* 0x2000006aff697230 */ /* 0x100fe40000004100 */
[----:B------:R-:W-:Y:S01]  /*72b0*/  FFMA R3, R81, R98, R3 ;  /* 0x0000006251037223 */ /* 0x000fe20000000003 */
[----:B------:R-:W-:Y:S01]  /*72c0*/  HADD2.F32 R106, -RZ, R106.H1_H1 ;  /* 0x3000006aff6a7230 */ /* 0x000fe20000004100 */
[----:B------:R-:W-:Y:S01]  /*72d0*/  F2FP.SATFINITE.E5M2.F32.PACK_AB_MERGE_C R159, R17, R16, R159 ;  /* 0x00000010119f723e */ /* 0x000fe2000480609f */
[----:B------:R-:W-:Y:S02]  /*72e0*/  HADD2.F32 R109, -RZ, R110.H0_H0 ;  /* 0x2000006eff6d7230 */ /* 0x000fe40000004100 */
[C---:B------:R-:W-:Y:S01]  /*72f0*/  FMUL R23, R78.reuse, R23 ;  /* 0x000000174e177220 */ /* 0x040fe20000400000 */
[--C-:B------:R-:W-:Y:S02]  /*7300*/  HADD2.F32 R103, -RZ, R104.reuse.H0_H0 ;  /* 0x20000068ff677230 */ /* 0x100fe40000004100 */
[C---:B------:R-:W-:Y:S01]  /*7310*/  FMUL R22, R78.reuse, R26 ;  /* 0x0000001a4e167220 */ /* 0x040fe20000400000 */
[----:B------:R-:W-:Y:S01]  /*7320*/  HADD2.F32 R104, -RZ, R104.H1_H1 ;  /* 0x30000068ff687230 */ /* 0x000fe20000004100 */
[----:B------:R1:W-:Y:S01]  /*7330*/  STS.128 [R168+UR43+0x2400], R156 ;  /* 0x0024009ca8007988 */ /* 0x0003e20008000c2b */
[C---:B------:R-:W-:Y:S01]  /*7340*/  FFMA R23, R81.reuse, R100, R23 ;  /* 0x0000006451177223 */ /* 0x040fe20000000017 */
[C---:B------:R-:W-:Y:S01]  /*7350*/  FFMA R20, R81.reuse, R101, R20 ;  /* 0x0000006551147223 */ /* 0x040fe20000000014 */
[C---:B------:R-:W-:Y:S01]  /*7360*/  FFMA R21, R81.reuse, R102, R21 ;  /* 0x0000006651157223 */ /* 0x040fe20000000015 */
[----:B------:R-:W-:Y:S01]  /*7370*/  FFMA R22, R81, R103, R22 ;  /* 0x0000006751167223 */ /* 0x000fe20000000016 */
[----:B------:R-:W-:Y:S01]  /*7380*/  HADD2.F32 R110, -RZ, R110.H1_H1 ;  /* 0x3000006eff6e7230 */ /* 0x000fe20000004100 */
[----:B------:R-:W-:Y:S01]  /*7390*/  F2FP.SATFINITE.E5M2.F32.PACK_AB_MERGE_C R161, R23, R3, RZ ;  /* 0x0000000317a1723e */ /* 0x000fe200048060ff */
[C---:B------:R-:W-:Y:S01]  /*73a0*/  FMUL R27, R78.reuse, R27 ;  /* 0x0000001b4e1b7220 */ /* 0x040fe20000400000 */
[--C-:B------:R-:W-:Y:S02]  /*73b0*/  HADD2.F32 R107, -RZ, R108.reuse.H0_H0 ;  /* 0x2000006cff6b7230 */ /* 0x100fe40000004100 */
[----:B------:R-:W-:Y:S01]  /*73c0*/  FMUL R26, R78, R30 ;  /* 0x0000001e4e1a7220 */ /* 0x000fe20000400000 */
[----:B------:R-:W-:Y:S01]  /*73d0*/  HADD2.F32 R108, -RZ, R108.H1_H1 ;  /* 0x3000006cff6c7230 */ /* 0x000fe20000004100 */
[----:B------:R-:W-:Y:S01]  /*73e0*/  F2FP.SATFINITE.E5M2.F32.PACK_AB_MERGE_C R160, R2, R0, R161 ;  /* 0x0000000002a0723e */ /* 0x000fe200048060a1 */
[C---:B------:R-:W-:Y:S01]  /*73f0*/  FFMA R27, R81.reuse, R104, R27 ;  /* 0x00000068511b7223 */ /* 0x040fe2000000001b */
[C---:B------:R-:W-:Y:S01]  /*7400*/  FFMA R24, R81.reuse, R105, R24 ;  /* 0x0000006951187223 */ /* 0x040fe20000000018 */
[C---:B------:R-:W-:Y:S01]  /*7410*/  FFMA R25, R81.reuse, R106, R25 ;  /* 0x0000006a51197223 */ /* 0x040fe20000000019 */
[----:B------:R-:W-:Y:S01]  /*7420*/  FFMA R26, R81, R107, R26 ;  /* 0x0000006b511a7223 */ /* 0x000fe2000000001a */
[C---:B------:R-:W-:Y:S01]  /*7430*/  FMUL R31, R78.reuse, R31 ;  /* 0x0000001f4e1f7220 */ /* 0x040fe20000400000 */
[--C-:B------:R-:W-:Y:S01]  /*7440*/  HADD2.F32 R111, -RZ, R112.reuse.H0_H0 ;  /* 0x20000070ff6f7230 */ /* 0x100fe20000004100 */
[----:B------:R-:W-:Y:S01]  /*7450*/  F2FP.SATFINITE.E5M2.F32.PACK_AB_MERGE_C R162, R27, R22, RZ ;  /* 0x000000161ba2723e */ /* 0x000fe200048060ff */
[----:B------:R-:W-:Y:S02]  /*7460*/  HADD2.F32 R112, -RZ, R112.H1_H1 ;  /* 0x30000070ff707230 */ /* 0x000fe40000004100 */
[C---:B------:R-:W-:Y:S01]  /*7470*/  FFMA R31, R81.reuse, R108, R31 ;  /* 0x0000006c511f7223 */ /* 0x040fe2000000001f */
[----:B------:R-:W-:Y:S01]  /*7480*/  FFMA R28, R81, R109, R28 ;  /* 0x0000006d511c7223 */ /* 0x000fe2000000001c */
[----:B------:R-:W-:Y:S01]  /*7490*/  F2FP.SATFINITE.E5M2.F32.PACK_AB_MERGE_C R161, R21, R20, R162 ;  /* 0x0000001415a1723e */ /* 0x000fe200048060a2 */
[----:B------:R-:W-:Y:S01]  /*74a0*/  FFMA R29, R81, R110, R29 ;  /* 0x0000006e511d7223 */ /* 0x000fe2000000001d */
[C---:B------:R-:W-:Y:S01]  /*74b0*/  FMUL R30, R78.reuse, R34 ;  /* 0x000000224e1e7220 */ /* 0x040fe20000400000 */
[----:B------:R-:W-:Y:S01]  /*74c0*/  F2FP.SATFINITE.E5M2.F32.PACK_AB_MERGE_C R163, R31, R26, RZ ;  /* 0x0000001a1fa3723e */ /* 0x000fe200048060ff */
[C---:B------:R-:W-:Y:S01]  /*74d0*/  FMUL R35, R78.reuse, R35 ;  /* 0x000000234e237220 */ /* 0x040fe20000400000 */
[--C-:B------:R-:W-:Y:S02]  /*74e0*/  HADD2.F32 R115, -RZ, R116.reuse.H0_H0 ;  /* 0x20000074ff737230 */ /* 0x100fe40000004100 */
[----:B------:R-:W-:Y:S01]  /*74f0*/  FFMA R30, R81, R111, R30 ;  /* 0x0000006f511e7223 */ /* 0x000fe2000000001e */
[----:B------:R-:W-:Y:S01]  /*7500*/  F2FP.SATFINITE.E5M2.F32.PACK_AB_MERGE_C R162, R25, R24, R163 ;  /* 0x0000001819a2723e */ /* 0x000fe200048060a3 */
[C---:B------:R-:W-:Y:S01]  /*7510*/  FFMA R35, R81.reuse, R112, R35 ;  /* 0x0000007051237223 */ /* 0x040fe20000000023 */
[C---:B------:R-:W-:Y:S01]  /*7520*/  FFMA R32, R81.reuse, R113, R32 ;  /* 0x0000007151207223 */ /* 0x040fe20000000020 */
[----:B------:R-:W-:Y:S01]  /*7530*/  FFMA R33, R81, R114, R33 ;  /* 0x0000007251217223 */ /* 0x000fe20000000021 */
[----:B------:R-:W-:Y:S02]  /*7540*/  HADD2.F32 R116, -RZ, R116.H1_H1 ;  /* 0x30000074ff747230 */ /* 0x000fe40000004100 */
        /* <DEDUP_REMOVED lines=9> */
[----:B------:R-:W-:Y:S01]  /*75e0*/  HADD2.F32 R120, -RZ, R120.H1_H1 ;  /* 0x30000078ff787230 */ /* 0x000fe20000004100 */
[----:B------:R1:W-:Y:S01]  /*75f0*/  STS.128 [R178+0x2010], R160 ;  /* 0x002010a0b2007388 */ /* 0x0003e20000000c00 */
[----:B------:R-:W-:Y:S01]  /*7600*/  F2FP.SATFINITE.E5M2.F32.PACK_AB_MERGE_C R184, R39, R34, RZ ;  /* 0x0000002227b8723e */ /* 0x000fe200048060ff */
[C---:B------:R-:W-:Y:S01]  /*7610*/  FMUL R38, R78.reuse, R42 ;  /* 0x0000002a4e267220 */ /* 0x040fe20000400000 */
[C---:B------:R-:W-:Y:S01]  /*7620*/  FMUL R43, R78.reuse, R43 ;  /* 0x0000002b4e2b7220 */ /* 0x040fe20000400000 */
[--C-:B------:R-:W-:Y:S01]  /*7630*/  HADD2.F32 R123, -RZ, R124.reuse.H0_H0 ;  /* 0x2000007cff7b7230 */ /* 0x100fe20000004100 */
[----:B------:R-:W-:Y:S01]  /*7640*/  F2FP.SATFINITE.E5M2.F32.PACK_AB_MERGE_C R184, R33, R32, R184 ;  /* 0x0000002021b8723e */ /* 0x000fe200048060b8 */
[C---:B------:R-:W-:Y:S01]  /*7650*/  FFMA R38, R81.reuse, R119, R38 ;  /* 0x0000007751267223 */ /* 0x040fe20000000026 */
        /* <DEDUP_REMOVED lines=12> */
[C---:B------:R-:W-:Y:S01]  /*7720*/  FFMA R45, R81.reuse, R126, R45 ;  /* 0x0000007e512d7223 */ /* 0x040fe2000000002d */
[----:B------:R-:W-:Y:S02]  /*7730*/  HADD2.F32 R128, -RZ, R128.H1_H1 ;  /* 0x30000080ff807230 */ /* 0x000fe40000004100 */
[C---:B------:R-:W-:Y:S01]  /*7740*/  FMUL R46, R78.reuse, R50 ;  /* 0x000000324e2e7220 */ /* 0x040fe20000400000 */
[C---:B------:R-:W-:Y:S01]  /*7750*/  FMUL R51, R78.reuse, R51 ;  /* 0x000000334e337220 */ /* 0x040fe20000400000 */
[--C-:B------:R-:W-:Y:S02]  /*7760*/  HADD2.F32 R131, -RZ, R132.reuse.H0_H0 ;  /* 0x20000084ff837230 */ /* 0x100fe40000004100 */
[C---:B------:R-:W-:Y:S01]  /*7770*/  FMUL R50, R78.reuse, R54 ;  /* 0x000000364e327220 */ /* 0x040fe20000400000 */
[C---:B------:R-:W-:Y:S01]  /*7780*/  FFMA R46, R81.reuse, R127, R46 ;  /* 0x0000007f512e7223 */ /* 0x040fe2000000002e */
[----:B------:R-:W-:Y:S02]  /*7790*/  HADD2.F32 R132, -RZ, R132.H1_H1 ;  /* 0x30000084ff847230 */ /* 0x000fe40000004100 */
[C---:B------:R-:W-:Y:S01]  /*77a0*/  FFMA R51, R81.reuse, R128, R51 ;  /* 0x0000008051337223 */ /* 0x040fe20000000033 */
[C---:B------:R-:W-:Y:S01]  /*77b0*/  FMUL R55, R78.reuse, R55 ;  /* 0x000000374e377220 */ /* 0x040fe20000400000 */
[C---:B------:R-:W-:Y:S01]  /*77c0*/  FFMA R48, R81.reuse, R129, R48 ;  /* 0x0000008151307223 */ /* 0x040fe20000000030 */
[C---:B------:R-:W-:Y:S01]  /*77d0*/  FFMA R49, R81.reuse, R130, R49 ;  /* 0x0000008251317223 */ /* 0x040fe20000000031 */
[--C-:B------:R-:W-:Y:S02]  /*77e0*/  HADD2.F32 R135, -RZ, R136.reuse.H0_H0 ;  /* 0x20000088ff877230 */ /* 0x100fe40000004100 */
[C---:B------:R-:W-:Y:S01]  /*77f0*/  FFMA R50, R81.reuse, R131, R50 ;  /* 0x0000008351327223 */ /* 0x040fe20000000032 */
[----:B------:R-:W-:Y:S02]  /*7800*/  HADD2.F32 R136, -RZ, R136.H1_H1 ;  /* 0x30000088ff887230 */ /* 0x000fe40000004100 */
[C---:B------:R-:W-:Y:S01]  /*7810*/  FMUL R54, R78.reuse, R58 ;  /* 0x0000003a4e367220 */ /* 0x040fe20000400000 */
        /* <DEDUP_REMOVED lines=16> */
[----:B------:R-:W-:Y:S01]  /*7920*/  FFMA R63, R81, R140, R63 ;  /* 0x0000008c513f7223 */ /* 0x000fe2000000003f */
[----:B------:R-:W-:Y:S01]  /*7930*/  FMUL R67, R78, R67 ;  /* 0x000000434e437220 */ /* 0x000fe20000400000 */
[----:B------:R-:W-:Y:S01]  /*7940*/  F2FP.SATFINITE.E5M2.F32.PACK_AB_MERGE_C R186, R47, R42, RZ ;  /* 0x0000002a2fba723e */ /* 0x000fe200048060ff */
[----:B------:R-:W-:Y:S01]  /*7950*/  FFMA R60, R81, R83, R60 ;  /* 0x00000053513c7223 */ /* 0x000fe2000000003c */
[----:B------:R-:W-:Y:S01]  /*7960*/  F2FP.SATFINITE.E5M2.F32.PACK_AB_MERGE_C R187, R51, R46, RZ ;  /* 0x0000002e33bb723e */ /* 0x000fe200048060ff */
[C---:B------:R-:W-:Y:S01]  /*7970*/  FFMA R61, R81.reuse, R80, R61 ;  /* 0x00000050513d7223 */ /* 0x040fe2000000003d */
[C---:B------:R-:W-:Y:S01]  /*7980*/  FFMA R62, R81.reuse, R85, R62 ;  /* 0x00000055513e7223 */ /* 0x040fe2000000003e */
[----:B------:R-:W-:Y:S01]  /*7990*/  FFMA R67, R81, R82, R67 ;  /* 0x0000005251437223 */ /* 0x000fe20000000043 */
[----:B------:R-:W-:Y:S02]  /*79a0*/  F2FP.SATFINITE.E5M2.F32.PACK_AB_MERGE_C R186, R41, R40, R186 ;  /* 0x0000002829ba723e */ /* 0x000fe400048060ba */
[----:B------:R-:W-:Y:S02]  /*79b0*/  F2FP.SATFINITE.E5M2.F32.PACK_AB_MERGE_C R187, R45, R44, R187 ;  /* 0x0000002c2dbb723e */ /* 0x000fe400048060bb */
[----:B------:R-:W-:Y:S02]  /*79c0*/  F2FP.SATFINITE.E5M2.F32.PACK_AB_MERGE_C R188, R55, R50, RZ ;  /* 0x0000003237bc723e */ /* 0x000fe400048060ff */
[----:B------:R-:W-:Y:S01]  /*79d0*/  F2FP.SATFINITE.E5M2.F32.PACK_AB_MERGE_C R189, R59, R54, RZ ;  /* 0x000000363bbd723e */ /* 0x000fe200048060ff */
[----:B------:R1:W-:Y:S01]  /*79e0*/  STS.128 [R177+0x2020], R184 ;  /* 0x002020b8b1007388 */ /* 0x0003e20000000c00 */
[----:B------:R-:W-:Y:S02]  /*79f0*/  F2FP.SATFINITE.E5M2.F32.PACK_AB_MERGE_C R190, R63, R58, RZ ;  /* 0x0000003a3fbe723e */ /* 0x000fe400048060ff */
[----:B------:R-:W-:Y:S02]  /*7a00*/  F2FP.SATFINITE.E5M2.F32.PACK_AB_MERGE_C R182, R67, R62, RZ ;  /* 0x0000003e43b6723e */ /* 0x000fe400048060ff */
[----:B------:R-:W-:Y:S02]  /*7a10*/  F2FP.SATFINITE.E5M2.F32.PACK_AB_MERGE_C R188, R49, R48, R188 ;  /* 0x0000003031bc723e */ /* 0x000fe400048060bc */
[----:B------:R-:W-:Y:S02]  /*7a20*/  F2FP.SATFINITE.E5M2.F32.PACK_AB_MERGE_C R189, R53, R52, R189 ;  /* 0x0000003435bd723e */ /* 0x000fe400048060bd */
[----:B------:R-:W-:Y:S02]  /*7a30*/  F2FP.SATFINITE.E5M2.F32.PACK_AB_MERGE_C R190, R57, R56, R190 ;  /* 0x0000003839be723e */ /* 0x000fe400048060be */
[----:B------:R-:W-:Y:S02]  /*7a40*/  F2FP.SATFINITE.E5M2.F32.PACK_AB_MERGE_C R191, R61, R60, R182 ;  /* 0x0000003c3dbf723e */ /* 0x000fe400048060b6 */
[----:B------:R-:W-:Y:S03]  /*7a50*/  IADD3 R76, PT, PT, R76, 0x1, RZ ;  /* 0x000000014c4c7810 */ /* 0x000fe60007ffe0ff */
[----:B------:R1:W-:Y:S01]  /*7a60*/  STS.128 [R176+0x2030], R188 ;  /* 0x002030bcb0007388 */ /* 0x0003e20000000c00 */
[----:B------:R-:W-:Y:S01]  /*7a70*/  @!PT LDS RZ, [RZ] ;  /* 0x00000000fffff984 */ /* 0x000fe20000000800 */
[----:B------:R-:W-:Y:S01]  /*7a80*/  @!PT LDS RZ, [RZ] ;  /* 0x00000000fffff984 */ /* 0x000fe20000000800 */
[----:B------:R-:W-:Y:S01]  /*7a90*/  @!PT LDS RZ, [RZ] ;  /* 0x00000000fffff984 */ /* 0x000fe20000000800 */
[----:B------:R-:W-:Y:S01]  /*7aa0*/  @!PT LDS RZ, [RZ] ;  /* 0x00000000fffff984 */ /* 0x000fe20000000800 */
[----:B------:R3:W-:Y:S07]  /*7ab0*/  MEMBAR.ALL.CTA ;  /* 0x0000000000007992 */ /* 0x0007ee0000008000 */
[----:B---3--:R-:W3:Y:S02]  /*7ac0*/  FENCE.VIEW.ASYNC.S ;  /* 0x00000000000073c6 */ /* 0x008ee40000000000 */
[----:B---3--:R-:W-:Y:S06]  /*7ad0*/  BAR.SYNC.DEFER_BLOCKING 0x1, 0x80 ;  /* 0x0042000000007b1d */ /* 0x008fec0000010000 */
[----:B------:R-:W-:Y:S05]  /*7ae0*/  @P0 BRA `(.L_x_124) ;  /* 0x0000000000340947 */ /* 0x000fea0003800000 */
[----:B------:R-:W-:Y:S01]  /*7af0*/  UIADD3 UR12, UPT, UPT, UR43, 0x2400, URZ ;  /* 0x000024002b0c7890 */ /* 0x000fe2000fffe0ff */
[----:B------:R-:W-:Y:S01]  /*7b00*/  R2UR UR9, R155 ;  /* 0x000000009b0972ca */ /* 0x000fe200000e0000 */
[----:B------:R-:W-:Y:S01]  /*7b10*/  UIADD3 UR10, UP0, UPT, UR46, 0x680, URZ ;  /* 0x000006802e0a7890 */ /* 0x000fe2000ff1e0ff */
[----:B------:R-:W-:Y:S01]  /*7b20*/  R2UR UR8, R165 ;  /* 0x00000000a50872ca */ /* 0x000fe200000e0000 */
[----:B------:R-:W-:Y:S02]  /*7b30*/  UMOV UR7, UR36 ;  /* 0x0000002400077c82 */ /* 0x000fe40008000000 */
[----:B------:R-:W-:Y:S01]  /*7b40*/  IMAD.U32 R179, RZ, RZ, UR12 ;  /* 0x0000000cffb37e24 */ /* 0x000fe2000f8e00ff */
[----:B------:R-:W-:Y:S04]  /*7b50*/  UIADD3.X UR11, UPT, UPT, URZ, UR47, URZ, UP0, !UPT ;  /* 0x0000002fff0b7290 */ /* 0x000fe800087fe4ff */
[----:B------:R-:W-:Y:S03]  /*7b60*/  R2UR UR4, R179 ;  /* 0x00000000b30472ca */ /* 0x000fe600000e0000 */
[----:B------:R-:W-:Y:S02]  /*7b70*/  USHF.L.U32 UR5, UR9, 0x6, URZ ;  /* 0x0000000609057899 */ /* 0x000fe400080006ff */
[----:B------:R-:W-:Y:S09]  /*7b80*/  USHF.L.U32 UR6, UR8, 0x7, URZ ;  /* 0x0000000708067899 */ /* 0x000ff200080006ff */
[----:B------:R3:W-:Y:S01]  /*7b90*/  UTMASTG.3D [UR4], [UR10] ;  /* 0x000000040a0073b5 */ /* 0x0007e20008010000 */
[----:B------:R0:W-:Y:S01]  /*7ba0*/  UTMACMDFLUSH ;  /* 0x00000000000079b7 */ /* 0x0001e20000000000 */
[----:B---3--:R-:W-:Y:S04]  /*7bb0*/  DEPBAR.LE SB0, 0x0 ;  /* 0x000080000000791a */ /* 0x008fe80000000000 */
.L_x_124:
[----:B------:R-:W-:Y:S05]  /*7bc0*/  BSYNC.RECONVERGENT B0 ;  /* 0x0000000000007941 */ /* 0x000fea0003800200 */
.L_x_123:
[----:B------:R-:W-:Y:S01]  /*7bd0*/  BAR.SYNC.DEFER_BLOCKING 0x1, 0x80 ;  /* 0x0042000000007b1d */ /* 0x000fe20000010000 */
[----:B------:R-:W-:Y:S01]  /*7be0*/  ISETP.NE.AND P2, PT, R180, RZ, PT ;  /* 0x000000ffb400720c */ /* 0x000fe20003f45270 */
[----:B------:R-:W-:Y:S01]  /*7bf0*/  IMAD.IADD R155, R75, 0x1, R143 ;  /* 0x000000014b9b7824 */ /* 0x000fe200078e028f */
[----:B------:R-:W-:Y:S01]  /*7c00*/  ISETP.NE.AND P0, PT, R181, 0x2, PT ;  /* 0x00000002b500780c */ /* 0x000fe20003f05270 */
[----:B------:R-:W-:Y:S01]  /*7c10*/  IMAD.IADD R165, R77, 0x1, R154 ;  /* 0x000000014da57824 */ /* 0x000fe200078e029a */
[----:B------:R-:W-:Y:S02]  /*7c20*/  ISETP.NE.AND P1, PT, R76, 0x4, PT ;  /* 0x000000044c00780c */ /* 0x000fe40003f25270 */
[----:B------:R-:W-:Y:S02]  /*7c30*/  SEL R3, RZ, 0x1, P0 ;  /* 0x00000001ff037807 */ /* 0x000fe40000000000 */
[----:B------:R-:W-:Y:S02]  /*7c40*/  SEL R0, RZ, 0x1, P1 ;  /* 0x00000001ff007807 */ /* 0x000fe40000800000 */
[----:B------:R-:W-:Y:S02]  /*7c50*/  LOP3.LUT R174, R174, R3, RZ, 0x3c, !PT ;  /* 0x00000003aeae7212 */ /* 0x000fe400078e3cff */
[----:B------:R-:W-:Y:S02]  /*7c60*/  LOP3.LUT R175, R175, R0, RZ, 0x3c, !PT ;  /* 0x00000000afaf7212 */ /* 0x000fe400078e3cff */
[----:B------:R-:W-:Y:S02]  /*7c70*/  @P2 R2UR UR36, R171 ;  /* 0x00000000ab2422ca */ /* 0x000fe400000e0000 */
[----:B------:R-:W-:Y:S02]  /*7c80*/  SEL R181, R181, RZ, P0 ;  /* 0x000000ffb5b57207 */ /* 0x000fe40000000000 */
[----:B------:R-:W-:Y:S01]  /*7c90*/  SEL R76, R76, RZ, P1 ;  /* 0x000000ff4c4c7207 */ /* 0x000fe20000800000 */
[----:B------:R-:W-:Y:S10]  /*7ca0*/  @P2 BRA `(.L_x_125) ;  /* 0xffffffdc00702947 */ /* 0x000ff4000383ffff */
[----:B------:R-:W-:Y:S05]  /*7cb0*/  EXIT ;  /* 0x000000000000794d */ /* 0x000fea0003800000 */
.L_x_20:
[----:B--2---:R2:W1:Y:S02]  /*7cc0*/  SYNCS.PHASECHK.TRANS64.TRYWAIT P0, [R3+URZ+0x2b0], R2 ;  /* 0x0002b002030075a7 */ /* 0x00446400080011ff */
[----:B-1----:R-:W-:Y:S05]  /*7cd0*/  @!P0 NANOSLEEP.SYNCS 0x989680 ;  /* 0x009896800000895d */ /* 0x002fea0003900000 */
[----:B------:R-:W1:Y:S02]  /*7ce0*/  @!P0 SYNCS.PHASECHK.TRANS64 P0, [R3+URZ+0x2b0], R2 ;  /* 0x0002b002030085a7 */ /* 0x000e6400080010ff */
[----:B-1----:R-:W-:Y:S05]  /*7cf0*/  @!P0 BRA `(.L_x_20) ;  /* 0xfffffffc00f08947 */ /* 0x002fea000383ffff */
[----:B------:R-:W-:Y:S05]  /*7d00*/  BRA `(.L_x_126) ;  /* 0xffffff9c00187947 */ /* 0x000fea000383ffff */
.L_x_23:
[----:B-1----:R-:W-:-:S07]  /*7d10*/  MOV R2, UR33 ;  /* 0x0000002100027c02 */ /* 0x002fce0008000f00 */
.L_x_127:
[----:B-1----:R1:W2:Y:S02]  /*7d20*/  SYNCS.PHASECHK.TRANS64.TRYWAIT P0, [R2+URZ+0x110], R5 ;  /* 0x00011005020075a7 */ /* 0x0022a400080011ff */
[----:B--2---:R-:W-:Y:S05]  /*7d30*/  @!P0 NANOSLEEP.SYNCS 0x989680 ;  /* 0x009896800000895d */ /* 0x004fea0003900000 */
[----:B------:R-:W2:Y:S02]  /*7d40*/  @!P0 SYNCS.PHASECHK.TRANS64 P0, [R2+URZ+0x110], R5 ;  /* 0x00011005020085a7 */ /* 0x000ea400080010ff */
[----:B--2---:R-:W-:Y:S05]  /*7d50*/  @!P0 BRA `(.L_x_127) ;  /* 0xfffffffc00f08947 */ /* 0x004fea000383ffff */
[----:B------:R-:W-:Y:S05]  /*7d60*/  BRA `(.L_x_22) ;  /* 0xffffff9c00687947 */ /* 0x000fea000383ffff */
.L_x_29:
[----:B-1----:R-:W-:-:S07]  /*7d70*/  MOV R2, UR17 ;  /* 0x0000001100027c02 */ /* 0x002fce0008000f00 */
.L_x_128:
[----:B-1----:R1:W2:Y:S02]  /*7d80*/  SYNCS.PHASECHK.TRANS64.TRYWAIT P0, [R2+URZ+0x110], R5 ;  /* 0x00011005020075a7 */ /* 0x0022a400080011ff */
[----:B--2---:R-:W-:Y:S05]  /*7d90*/  @!P0 NANOSLEEP.SYNCS 0x989680 ;  /* 0x009896800000895d */ /* 0x004fea0003900000 */
[----:B------:R-:W2:Y:S02]  /*7da0*/  @!P0 SYNCS.PHASECHK.TRANS64 P0, [R2+URZ+0x110], R5 ;  /* 0x00011005020085a7 */ /* 0x000ea400080010ff */
[----:B--2---:R-:W-:Y:S05]  /*7db0*/  @!P0 BRA `(.L_x_128) ;  /* 0xfffffffc00f08947 */ /* 0x004fea000383ffff */
[----:B------:R-:W-:Y:S05]  /*7dc0*/  BRA `(.L_x_28) ;  /* 0xffffffa000107947 */ /* 0x000fea000383ffff */
.L_x_33:
[----:B-1----:R1:W2:Y:S02]  /*7dd0*/  SYNCS.PHASECHK.TRANS64.TRYWAIT P0, [R2+URZ+0x240], R3 ;  /* 0x00024003020075a7 */ /* 0x0022a400080011ff */
[----:B--2---:R-:W-:Y:S05]  /*7de0*/  @!P0 NANOSLEEP.SYNCS 0x989680 ;  /* 0x009896800000895d */ /* 0x004fea0003900000 */
[----:B------:R-:W2:Y:S02]  /*7df0*/  @!P0 SYNCS.PHASECHK.TRANS64 P0, [R2+URZ+0x240], R3 ;  /* 0x00024003020085a7 */ /* 0x000ea400080010ff */
[----:B--2---:R-:W-:Y:S05]  /*7e00*/  @!P0 BRA `(.L_x_33) ;  /* 0xfffffffc00f08947 */ /* 0x004fea000383ffff */
[----:B------:R-:W-:Y:S05]  /*7e10*/  BRA `(.L_x_129) ;  /* 0xffffffa000a07947 */ /* 0x000fea000383ffff */
.L_x_37:
[----:B----4-:R-:W-:-:S07]  /*7e20*/  MOV R0, UR5 ;  /* 0x0000000500007c02 */ /* 0x010fce0008000f00 */
.L_x_130:
[----:B-1----:R1:W2:Y:S02]  /*7e30*/  SYNCS.PHASECHK.TRANS64.TRYWAIT P0, [R0+URZ], R3 ;  /* 0x00000003000075a7 */ /* 0x0022a400080011ff */
[----:B--2---:R-:W-:Y:S05]  /*7e40*/  @!P0 NANOSLEEP.SYNCS 0x989680 ;  /* 0x009896800000895d */ /* 0x004fea0003900000 */
[----:B------:R-:W2:Y:S02]  /*7e50*/  @!P0 SYNCS.PHASECHK.TRANS64 P0, [R0+URZ], R3 ;  /* 0x00000003000085a7 */ /* 0x000ea400080010ff */
[----:B--2---:R-:W-:Y:S05]  /*7e60*/  @!P0 BRA `(.L_x_130) ;  /* 0xfffffffc00f08947 */ /* 0x004fea000383ffff */
[----:B------:R-:W-:Y:S05]  /*7e70*/  BRA `(.L_x_131) ;  /* 0xffffffa800107947 */ /* 0x000fea000383ffff */
.L_x_38:
[----:B----4-:R-:W-:-:S07]  /*7e80*/  MOV R0, UR5 ;  /* 0x0000000500007c02 */ /* 0x010fce0008000f00 */
.L_x_132:
[----:B-1----:R1:W2:Y:S02]  /*7e90*/  SYNCS.PHASECHK.TRANS64.TRYWAIT P0, [R0+URZ], R3 ;  /* 0x00000003000075a7 */ /* 0x0022a400080011ff */
[----:B--2---:R-:W-:Y:S05]  /*7ea0*/  @!P0 NANOSLEEP.SYNCS 0x989680 ;  /* 0x009896800000895d */ /* 0x004fea0003900000 */
[----:B------:R-:W2:Y:S02]  /*7eb0*/  @!P0 SYNCS.PHASECHK.TRANS64 P0, [R0+URZ], R3 ;  /* 0x00000003000085a7 */ /* 0x000ea400080010ff */
[----:B--2---:R-:W-:Y:S05]  /*7ec0*/  @!P0 BRA `(.L_x_132) ;  /* 0xfffffffc00f08947 */ /* 0x004fea000383ffff */
[----:B------:R-:W-:Y:S05]  /*7ed0*/  BRA `(.L_x_133) ;  /* 0xffffffa8001c7947 */ /* 0x000fea000383ffff */
.L_x_39:
[----:B----4-:R-:W-:-:S07]  /*7ee0*/  MOV R0, UR5 ;  /* 0x0000000500007c02 */ /* 0x010fce0008000f00 */
.L_x_134:
[----:B-1----:R1:W2:Y:S02]  /*7ef0*/  SYNCS.PHASECHK.TRANS64.TRYWAIT P0, [R0+URZ], R3 ;  /* 0x00000003000075a7 */ /* 0x0022a400080011ff */
[----:B--2---:R-:W-:Y:S05]  /*7f00*/  @!P0 NANOSLEEP.SYNCS 0x989680 ;  /* 0x009896800000895d */ /* 0x004fea0003900000 */
[----:B------:R-:W2:Y:S02]  /*7f10*/  @!P0 SYNCS.PHASECHK.TRANS64 P0, [R0+URZ], R3 ;  /* 0x00000003000085a7 */ /* 0x000ea400080010ff */
[----:B--2---:R-:W-:Y:S05]  /*7f20*/  @!P0 BRA `(.L_x_134) ;  /* 0xfffffffc00f08947 */ /* 0x004fea000383ffff */
[----:B------:R-:W-:Y:S05]  /*7f30*/  BRA `(.L_x_135) ;  /* 0xffffffa800287947 */ /* 0x000fea000383ffff */
.L_x_40:
[----:B----4-:R-:W-:-:S07]  /*7f40*/  MOV R0, UR5 ;  /* 0x0000000500007c02 */ /* 0x010fce0008000f00 */
.L_x_136:
[----:B-1----:R1:W2:Y:S02]  /*7f50*/  SYNCS.PHASECHK.TRANS64.TRYWAIT P0, [R0+URZ], R3 ;  /* 0x00000003000075a7 */ /* 0x0022a400080011ff */
[----:B--2---:R-:W-:Y:S05]  /*7f60*/  @!P0 NANOSLEEP.SYNCS 0x989680 ;  /* 0x009896800000895d */ /* 0x004fea0003900000 */
[----:B------:R-:W2:Y:S02]  /*7f70*/  @!P0 SYNCS.PHASECHK.TRANS64 P0, [R0+URZ], R3 ;  /* 0x00000003000085a7 */ /* 0x000ea400080010ff */
[----:B--2---:R-:W-:Y:S05]  /*7f80*/  @!P0 BRA `(.L_x_136) ;  /* 0xfffffffc00f08947 */ /* 0x004fea000383ffff */
[----:B------:R-:W-:Y:S05]  /*7f90*/  BRA `(.L_x_137) ;  /* 0xffffffa800347947 */ /* 0x000fea000383ffff */
.L_x_41:
[----:B----4-:R-:W-:-:S07]  /*7fa0*/  MOV R0, UR5 ;  /* 0x0000000500007c02 */ /* 0x010fce0008000f00 */
.L_x_138:
[----:B-1----:R1:W2:Y:S02]  /*7fb0*/  SYNCS.PHASECHK.TRANS64.TRYWAIT P0, [R0+URZ], R3 ;  /* 0x00000003000075a7 */ /* 0x0022a400080011ff */
[----:B--2---:R-:W-:Y:S05]  /*7fc0*/  @!P0 NANOSLEEP.SYNCS 0x989680 ;  /* 0x009896800000895d */ /* 0x004fea0003900000 */
[----:B------:R-:W2:Y:S02]  /*7fd0*/  @!P0 SYNCS.PHASECHK.TRANS64 P0, [R0+URZ], R3 ;  /* 0x00000003000085a7 */ /* 0x000ea400080010ff */
[----:B--2---:R-:W-:Y:S05]  /*7fe0*/  @!P0 BRA `(.L_x_138) ;  /* 0xfffffffc00f08947 */ /* 0x004fea000383ffff */
[----:B------:R-:W-:Y:S05]  /*7ff0*/  BRA `(.L_x_139) ;  /* 0xffffffa800407947 */ /* 0x000fea000383ffff */
.L_x_42:
[----:B----4-:R-:W-:-:S07]  /*8000*/  MOV R0, UR5 ;  /* 0x0000000500007c02 */ /* 0x010fce0008000f00 */
.L_x_140:
[----:B-1----:R1:W2:Y:S02]  /*8010*/  SYNCS.PHASECHK.TRANS64.TRYWAIT P0, [R0+URZ], R3 ;  /* 0x00000003000075a7 */ /* 0x0022a400080011ff */
[----:B--2---:R-:W-:Y:S05]  /*8020*/  @!P0 NANOSLEEP.SYNCS 0x989680 ;  /* 0x009896800000895d */ /* 0x004fea0003900000 */
[----:B------:R-:W2:Y:S02]  /*8030*/  @!P0 SYNCS.PHASECHK.TRANS64 P0, [R0+URZ], R3 ;  /* 0x00000003000085a7 */ /* 0x000ea400080010ff */
[----:B--2---:R-:W-:Y:S05]  /*8040*/  @!P0 BRA `(.L_x_140) ;  /* 0xfffffffc00f08947 */ /* 0x004fea000383ffff */
[----:B------:R-:W-:Y:S05]  /*8050*/  BRA `(.L_x_141) ;  /* 0xffffffa8004c7947 */ /* 0x000fea000383ffff */
.L_x_43:
[----:B----4-:R-:W-:-:S07]  /*8060*/  MOV R0, UR5 ;  /* 0x0000000500007c02 */ /* 0x010fce0008000f00 */
.L_x_142:
[----:B-1----:R1:W2:Y:S02]  /*8070*/  SYNCS.PHASECHK.TRANS64.TRYWAIT P0, [R0+URZ], R3 ;  /* 0x00000003000075a7 */ /* 0x0022a400080011ff */
[----:B--2---:R-:W-:Y:S05]  /*8080*/  @!P0 NANOSLEEP.SYNCS 0x989680 ;  /* 0x009896800000895d */ /* 0x004fea0003900000 */
[----:B------:R-:W2:Y:S02]  /*8090*/  @!P0 SYNCS.PHASECHK.TRANS64 P0, [R0+URZ], R3 ;  /* 0x00000003000085a7 */ /* 0x000ea400080010ff */
[----:B--2---:R-:W-:Y:S05]  /*80a0*/  @!P0 BRA `(.L_x_142) ;  /* 0xfffffffc00f08947 */ /* 0x004fea000383ffff */
[----:B------:R-:W-:Y:S05]  /*80b0*/  BRA `(.L_x_143) ;  /* 0xffffffa800587947 */ /* 0x000fea000383ffff */
.L_x_44:
[----:B----4-:R-:W-:-:S07]  /*80c0*/  MOV R0, UR5 ;  /* 0x0000000500007c02 */ /* 0x010fce0008000f00 */
.L_x_144:
[----:B-1----:R1:W2:Y:S02]  /*80d0*/  SYNCS.PHASECHK.TRANS64.TRYWAIT P0, [R0+URZ], R3 ;  /* 0x00000003000075a7 */ /* 0x0022a400080011ff */
[----:B--2---:R-:W-:Y:S05]  /*80e0*/  @!P0 NANOSLEEP.SYNCS 0x989680 ;  /* 0x009896800000895d */ /* 0x004fea0003900000 */
[----:B------:R-:W2:Y:S02]  /*80f0*/  @!P0 SYNCS.PHASECHK.TRANS64 P0, [R0+URZ], R3 ;  /* 0x00000003000085a7 */ /* 0x000ea400080010ff */
[----:B--2---:R-:W-:Y:S05]  /*8100*/  @!P0 BRA `(.L_x_144) ;  /* 0xfffffffc00f08947 */ /* 0x004fea000383ffff */
[----:B------:R-:W-:Y:S05]  /*8110*/  BRA `(.L_x_145) ;  /* 0xffffffa800647947 */ /* 0x000fea000383ffff */
.L_x_45:
[----:B----4-:R-:W-:-:S07]  /*8120*/  MOV R0, UR5 ;  /* 0x0000000500007c02 */ /* 0x010fce0008000f00 */
.L_x_146:
[----:B-1----:R1:W2:Y:S02]  /*8130*/  SYNCS.PHASECHK.TRANS64.TRYWAIT P0, [R0+URZ], R3 ;  /* 0x00000003000075a7 */ /* 0x0022a400080011ff */
[----:B--2---:R-:W-:Y:S05]  /*8140*/  @!P0 NANOSLEEP.SYNCS 0x989680 ;  /* 0x009896800000895d */ /* 0x004fea0003900000 */
[----:B------:R-:W2:Y:S02]  /*8150*/  @!P0 SYNCS.PHASECHK.TRANS64 P0, [R0+URZ], R3 ;  /* 0x00000003000085a7 */ /* 0x000ea400080010ff */
[----:B--2---:R-:W-:Y:S05]  /*8160*/  @!P0 BRA `(.L_x_146) ;  /* 0xfffffffc00f08947 */ /* 0x004fea000383ffff */
[----:B------:R-:W-:Y:S05]  /*8170*/  BRA `(.L_x_147) ;  /* 0xffffffa800707947 */ /* 0x000fea000383ffff */
.L_x_46:
[----:B----4-:R-:W-:-:S07]  /*8180*/  MOV R0, UR5 ;  /* 0x0000000500007c02 */ /* 0x010fce0008000f00 */
.L_x_148:
[----:B-1----:R1:W2:Y:S02]  /*8190*/  SYNCS.PHASECHK.TRANS64.TRYWAIT P0, [R0+URZ], R3 ;  /* 0x00000003000075a7 */ /* 0x0022a400080011ff */
[----:B--2---:R-:W-:Y:S05]  /*81a0*/  @!P0 NANOSLEEP.SYNCS 0x989680 ;  /* 0x009896800000895d */ /* 0x004fea0003900000 */
[----:B------:R-:W2:Y:S02]  /*81b0*/  @!P0 SYNCS.PHASECHK.TRANS64 P0, [R0+URZ], R3 ;  /* 0x00000003000085a7 */ /* 0x000ea400080010ff */
[----:B--2---:R-:W-:Y:S05]  /*81c0*/  @!P0 BRA `(.L_x_148) ;  /* 0xfffffffc00f08947 */ /* 0x004fea000383ffff */
[----:B------:R-:W-:Y:S05]  /*81d0*/  BRA `(.L_x_149) ;  /* 0xffffffa8007c7947 */ /* 0x000fea000383ffff */
.L_x_47:
[----:B----4-:R-:W-:-:S07]  /*81e0*/  MOV R0, UR5 ;  /* 0x0000000500007c02 */ /* 0x010fce0008000f00 */
.L_x_150:
[----:B-1----:R1:W2:Y:S02]  /*81f0*/  SYNCS.PHASECHK.TRANS64.TRYWAIT P0, [R0+URZ], R3 ;  /* 0x00000003000075a7 */ /* 0x0022a400080011ff */
[----:B--2---:R-:W-:Y:S05]  /*8200*/  @!P0 NANOSLEEP.SYNCS 0x989680 ;  /* 0x009896800000895d */ /* 0x004fea0003900000 */
[----:B------:R-:W2:Y:S02]  /*8210*/  @!P0 SYNCS.PHASECHK.TRANS64 P0, [R0+URZ], R3 ;  /* 0x00000003000085a7 */ /* 0x000ea400080010ff */
[----:B--2---:R-:W-:Y:S05]  /*8220*/  @!P0 BRA `(.L_x_150) ;  /* 0xfffffffc00f08947 */ /* 0x004fea000383ffff */
[----:B------:R-:W-:Y:S05]  /*8230*/  BRA `(.L_x_151) ;  /* 0xffffffa800887947 */ /* 0x000fea000383ffff */
.L_x_48:
[----:B----4-:R-:W-:-:S07]  /*8240*/  MOV R0, UR5 ;  /* 0x0000000500007c02 */ /* 0x010fce0008000f00 */
.L_x_152:
[----:B-1----:R1:W2:Y:S02]  /*8250*/  SYNCS.PHASECHK.TRANS64.TRYWAIT P0, [R0+URZ], R3 ;  /* 0x00000003000075a7 */ /* 0x0022a400080011ff */
[----:B--2---:R-:W-:Y:S05]  /*8260*/  @!P0 NANOSLEEP.SYNCS 0x989680 ;  /* 0x009896800000895d */ /* 0x004fea0003900000 */
[----:B------:R-:W2:Y:S02]  /*8270*/  @!P0 SYNCS.PHASECHK.TRANS64 P0, [R0+URZ], R3 ;  /* 0x00000003000085a7 */ /* 0x000ea400080010ff */
[----:B--2---:R-:W-:Y:S05]  /*8280*/  @!P0 BRA `(.L_x_152) ;  /* 0xfffffffc00f08947 */ /* 0x004fea000383ffff */
[----:B------:R-:W-:Y:S05]  /*8290*/  BRA `(.L_x_153) ;  /* 0xffffffa800947947 */ /* 0x000fea000383ffff */
.L_x_49:
[----:B----4-:R-:W-:-:S07]  /*82a0*/  MOV R0, UR5 ;  /* 0x0000000500007c02 */ /* 0x010fce0008000f00 */
.L_x_154:
[----:B-1----:R1:W2:Y:S02]  /*82b0*/  SYNCS.PHASECHK.TRANS64.TRYWAIT P0, [R0+URZ], R3 ;  /* 0x00000003000075a7 */ /* 0x0022a400080011ff */
[----:B--2---:R-:W-:Y:S05]  /*82c0*/  @!P0 NANOSLEEP.SYNCS 0x989680 ;  /* 0x009896800000895d */ /* 0x004fea0003900000 */
[----:B------:R-:W2:Y:S02]  /*82d0*/  @!P0 SYNCS.PHASECHK.TRANS64 P0, [R0+URZ], R3 ;  /* 0x00000003000085a7 */ /* 0x000ea400080010ff */
[----:B--2---:R-:W-:Y:S05]  /*82e0*/  @!P0 BRA `(.L_x_154) ;  /* 0xfffffffc00f08947 */ /* 0x004fea000383ffff */
[----:B------:R-:W-:Y:S05]  /*82f0*/  BRA `(.L_x_155) ;  /* 0xffffffa800a07947 */ /* 0x000fea000383ffff */
.L_x_50:
[----:B----4-:R-:W-:-:S07]  /*8300*/  MOV R0, UR5 ;  /* 0x0000000500007c02 */ /* 0x010fce0008000f00 */
.L_x_156:
[----:B-1----:R1:W2:Y:S02]  /*8310*/  SYNCS.PHASECHK.TRANS64.TRYWAIT P0, [R0+URZ], R3 ;  /* 0x00000003000075a7 */ /* 0x0022a400080011ff */
[----:B--2---:R-:W-:Y:S05]  /*8320*/  @!P0 NANOSLEEP.SYNCS 0x989680 ;  /* 0x009896800000895d */ /* 0x004fea0003900000 */
[----:B------:R-:W2:Y:S02]  /*8330*/  @!P0 SYNCS.PHASECHK.TRANS64 P0, [R0+URZ], R3 ;  /* 0x00000003000085a7 */ /* 0x000ea400080010ff */
[----:B--2---:R-:W-:Y:S05]  /*8340*/  @!P0 BRA `(.L_x_156) ;  /* 0xfffffffc00f08947 */ /* 0x004fea000383ffff */
[----:B------:R-:W-:Y:S05]  /*8350*/  BRA `(.L_x_157) ;  /* 0xffffffa800ac7947 */ /* 0x000fea000383ffff */
.L_x_51:
[----:B----4-:R-:W-:-:S07]  /*8360*/  MOV R0, UR5 ;  /* 0x0000000500007c02 */ /* 0x010fce0008000f00 */
.L_x_158:
[----:B-1----:R1:W2:Y:S02]  /*8370*/  SYNCS.PHASECHK.TRANS64.TRYWAIT P0, [R0+URZ], R3 ;  /* 0x00000003000075a7 */ /* 0x0022a400080011ff */
[----:B--2---:R-:W-:Y:S05]  /*8380*/  @!P0 NANOSLEEP.SYNCS 0x989680 ;  /* 0x009896800000895d */ /* 0x004fea0003900000 */
[----:B------:R-:W2:Y:S02]  /*8390*/  @!P0 SYNCS.PHASECHK.TRANS64 P0, [R0+URZ], R3 ;  /* 0x00000003000085a7 */ /* 0x000ea400080010ff */
[----:B--2---:R-:W-:Y:S05]  /*83a0*/  @!P0 BRA `(.L_x_158) ;  /* 0xfffffffc00f08947 */ /* 0x004fea000383ffff */
[----:B------:R-:W-:Y:S05]  /*83b0*/  BRA `(.L_x_159) ;  /* 0xffffffa800b87947 */ /* 0x000fea000383ffff */
.L_x_52:
[----:B----4-:R-:W-:-:S07]  /*83c0*/  MOV R0, UR5 ;  /* 0x0000000500007c02 */ /* 0x010fce0008000f00 */
.L_x_160:
[----:B-1----:R1:W2:Y:S02]  /*83d0*/  SYNCS.PHASECHK.TRANS64.TRYWAIT P0, [R0+URZ], R3 ;  /* 0x00000003000075a7 */ /* 0x0022a400080011ff */
[----:B--2---:R-:W-:Y:S05]  /*83e0*/  @!P0 NANOSLEEP.SYNCS 0x989680 ;  /* 0x009896800000895d */ /* 0x004fea0003900000 */
[----:B------:R-:W2:Y:S02]  /*83f0*/  @!P0 SYNCS.PHASECHK.TRANS64 P0, [R0+URZ], R3 ;  /* 0x00000003000085a7 */ /* 0x000ea400080010ff */
[----:B--2---:R-:W-:Y:S05]  /*8400*/  @!P0 BRA `(.L_x_160) ;  /* 0xfffffffc00f08947 */ /* 0x004fea000383ffff */
[----:B------:R-:W-:Y:S05]  /*8410*/  BRA `(.L_x_161) ;  /* 0xffffffa800c47947 */ /* 0x000fea000383ffff */
.L_x_53:
[----:B----4-:R-:W-:-:S07]  /*8420*/  MOV R0, UR5 ;  /* 0x0000000500007c02 */ /* 0x010fce0008000f00 */
.L_x_162:
[----:B-1----:R1:W2:Y:S02]  /*8430*/  SYNCS.PHASECHK.TRANS64.TRYWAIT P0, [R0+URZ], R3 ;  /* 0x00000003000075a7 */ /* 0x0022a400080011ff */
[----:B--2---:R-:W-:Y:S05]  /*8440*/  @!P0 NANOSLEEP.SYNCS 0x989680 ;  /* 0x009896800000895d */ /* 0x004fea0003900000 */
[----:B------:R-:W2:Y:S02]  /*8450*/  @!P0 SYNCS.PHASECHK.TRANS64 P0, [R0+URZ], R3 ;  /* 0x00000003000085a7 */ /* 0x000ea400080010ff */
[----:B--2---:R-:W-:Y:S05]  /*8460*/  @!P0 BRA `(.L_x_162) ;  /* 0xfffffffc00f08947 */ /* 0x004fea000383ffff */
[----:B------:R-:W-:Y:S05]  /*8470*/  BRA `(.L_x_163) ;  /* 0xffffffa800d07947 */ /* 0x000fea000383ffff */
.L_x_54:
[----:B----4-:R-:W-:-:S07]  /*8480*/  MOV R0, UR5 ;  /* 0x0000000500007c02 */ /* 0x010fce0008000f00 */
.L_x_164:
[----:B-1----:R1:W2:Y:S02]  /*8490*/  SYNCS.PHASECHK.TRANS64.TRYWAIT P0, [R0+URZ], R3 ;  /* 0x00000003000075a7 */ /* 0x0022a400080011ff */
[----:B--2---:R-:W-:Y:S05]  /*84a0*/  @!P0 NANOSLEEP.SYNCS 0x989680 ;  /* 0x009896800000895d */ /* 0x004fea0003900000 */
[----:B------:R-:W2:Y:S02]  /*84b0*/  @!P0 SYNCS.PHASECHK.TRANS64 P0, [R0+URZ], R3 ;  /* 0x00000003000085a7 */ /* 0x000ea400080010ff */
[----:B--2---:R-:W-:Y:S05]  /*84c0*/  @!P0 BRA `(.L_x_164) ;  /* 0xfffffffc00f08947 */ /* 0x004fea000383ffff */
[----:B------:R-:W-:Y:S05]  /*84d0*/  BRA `(.L_x_165) ;  /* 0xffffffa800dc7947 */ /* 0x000fea000383ffff */
.L_x_55:
[----:B----4-:R-:W-:-:S07]  /*84e0*/  MOV R0, UR5 ;  /* 0x0000000500007c02 */ /* 0x010fce0008000f00 */
.L_x_166:
[----:B-1----:R1:W2:Y:S02]  /*84f0*/  SYNCS.PHASECHK.TRANS64.TRYWAIT P0, [R0+URZ], R3 ;  /* 0x00000003000075a7 */ /* 0x0022a400080011ff */
[----:B--2---:R-:W-:Y:S05]  /*8500*/  @!P0 NANOSLEEP.SYNCS 0x989680 ;  /* 0x009896800000895d */ /* 0x004fea0003900000 */
[----:B------:R-:W2:Y:S02]  /*8510*/  @!P0 SYNCS.PHASECHK.TRANS64 P0, [R0+URZ], R3 ;  /* 0x00000003000085a7 */ /* 0x000ea400080010ff */
[----:B--2---:R-:W-:Y:S05]  /*8520*/  @!P0 BRA `(.L_x_166) ;  /* 0xfffffffc00f08947 */ /* 0x004fea000383ffff */
[----:B------:R-:W-:Y:S05]  /*8530*/  BRA `(.L_x_167) ;  /* 0xffffffa800e87947 */ /* 0x000fea000383ffff */
.L_x_56:
[----:B----4-:R-:W-:-:S07]  /*8540*/  MOV R0, UR5 ;  /* 0x0000000500007c02 */ /* 0x010fce0008000f00 */
.L_x_168:
[----:B-1----:R1:W2:Y:S02]  /*8550*/  SYNCS.PHASECHK.TRANS64.TRYWAIT P0, [R0+URZ], R3 ;  /* 0x00000003000075a7 */ /* 0x0022a400080011ff */
[----:B--2---:R-:W-:Y:S05]  /*8560*/  @!P0 NANOSLEEP.SYNCS 0x989680 ;  /* 0x009896800000895d */ /* 0x004fea0003900000 */
[----:B------:R-:W2:Y:S02]  /*8570*/  @!P0 SYNCS.PHASECHK.TRANS64 P0, [R0+URZ], R3 ;  /* 0x00000003000085a7 */ /* 0x000ea400080010ff */
[----:B--2---:R-:W-:Y:S05]  /*8580*/  @!P0 BRA `(.L_x_168) ;  /* 0xfffffffc00f08947 */ /* 0x004fea000383ffff */
[----:B------:R-:W-:Y:S05]  /*8590*/  BRA `(.L_x_169) ;  /* 0xffffffa800f47947 */ /* 0x000fea000383ffff */
.L_x_57:
[----:B----4-:R-:W-:-:S07]  /*85a0*/  MOV R0, UR5 ;  /* 0x0000000500007c02 */ /* 0x010fce0008000f00 */
.L_x_170:
[----:B-1----:R1:W2:Y:S02]  /*85b0*/  SYNCS.PHASECHK.TRANS64.TRYWAIT P0, [R0+URZ], R3 ;  /* 0x00000003000075a7 */ /* 0x0022a400080011ff */
[----:B--2---:R-:W-:Y:S05]  /*85c0*/  @!P0 NANOSLEEP.SYNCS 0x989680 ;  /* 0x009896800000895d */ /* 0x004fea0003900000 */
[----:B------:R-:W2:Y:S02]  /*85d0*/  @!P0 SYNCS.PHASECHK.TRANS64 P0, [R0+URZ], R3 ;  /* 0x00000003000085a7 */ /* 0x000ea400080010ff */
[----:B--2---:R-:W-:Y:S05]  /*85e0*/  @!P0 BRA `(.L_x_170) ;  /* 0xfffffffc00f08947 */ /* 0x004fea000383ffff */
[----:B------:R-:W-:Y:S05]  /*85f0*/  BRA `(.L_x_171) ;  /* 0xffffffac00007947 */ /* 0x000fea000383ffff */
.L_x_58:
[----:B----4-:R-:W-:-:S07]  /*8600*/  MOV R0, UR5 ;  /* 0x0000000500007c02 */ /* 0x010fce0008000f00 */
.L_x_172:
[----:B-1----:R1:W2:Y:S02]  /*8610*/  SYNCS.PHASECHK.TRANS64.TRYWAIT P0, [R0+URZ], R3 ;  /* 0x00000003000075a7 */ /* 0x0022a400080011ff */
[----:B--2---:R-:W-:Y:S05]  /*8620*/  @!P0 NANOSLEEP.SYNCS 0x989680 ;  /* 0x009896800000895d */ /* 0x004fea0003900000 */
[----:B------:R-:W2:Y:S02]  /*8630*/  @!P0 SYNCS.PHASECHK.TRANS64 P0, [R0+URZ], R3 ;  /* 0x00000003000085a7 */ /* 0x000ea400080010ff */
[----:B--2---:R-:W-:Y:S05]  /*8640*/  @!P0 BRA `(.L_x_172) ;  /* 0xfffffffc00f08947 */ /* 0x004fea000383ffff */
[----:B------:R-:W-:Y:S05]  /*8650*/  BRA `(.L_x_173) ;  /* 0xffffffac000c7947 */ /* 0x000fea000383ffff */
.L_x_59:
[----:B----4-:R-:W-:-:S07]  /*8660*/  MOV R0, UR5 ;  /* 0x0000000500007c02 */ /* 0x010fce0008000f00 */
.L_x_174:
[----:B-1----:R1:W2:Y:S02]  /*8670*/  SYNCS.PHASECHK.TRANS64.TRYWAIT P0, [R0+URZ], R3 ;  /* 0x00000003000075a7 */ /* 0x0022a400080011ff */
[----:B--2---:R-:W-:Y:S05]  /*8680*/  @!P0 NANOSLEEP.SYNCS 0x989680 ;  /* 0x009896800000895d */ /* 0x004fea0003900000 */
[----:B------:R-:W2:Y:S02]  /*8690*/  @!P0 SYNCS.PHASECHK.TRANS64 P0, [R0+URZ], R3 ;  /* 0x00000003000085a7 */ /* 0x000ea400080010ff */
[----:B--2---:R-:W-:Y:S05]  /*86a0*/  @!P0 BRA `(.L_x_174) ;  /* 0xfffffffc00f08947 */ /* 0x004fea000383ffff */
[----:B------:R-:W-:Y:S05]  /*86b0*/  BRA `(.L_x_175) ;  /* 0xffffffac00187947 */ /* 0x000fea000383ffff */
.L_x_60:
[----:B----4-:R-:W-:-:S07]  /*86c0*/  MOV R0, UR5 ;  /* 0x0000000500007c02 */ /* 0x010fce0008000f00 */
.L_x_176:
[----:B-1----:R1:W2:Y:S02]  /*86d0*/  SYNCS.PHASECHK.TRANS64.TRYWAIT P0, [R0+URZ], R3 ;  /* 0x00000003000075a7 */ /* 0x0022a400080011ff */
[----:B--2---:R-:W-:Y:S05]  /*86e0*/  @!P0 NANOSLEEP.SYNCS 0x989680 ;  /* 0x009896800000895d */ /* 0x004fea0003900000 */
[----:B------:R-:W2:Y:S02]  /*86f0*/  @!P0 SYNCS.PHASECHK.TRANS64 P0, [R0+URZ], R3 ;  /* 0x00000003000085a7 */ /* 0x000ea400080010ff */
[----:B--2---:R-:W-:Y:S05]  /*8700*/  @!P0 BRA `(.L_x_176) ;  /* 0xfffffffc00f08947 */ /* 0x004fea000383ffff */
[----:B------:R-:W-:Y:S05]  /*8710*/  BRA `(.L_x_177) ;  /* 0xffffffac00247947 */ /* 0x000fea000383ffff */
.L_x_61:
[----:B----4-:R-:W-:-:S07]  /*8720*/  MOV R0, UR5 ;  /* 0x0000000500007c02 */ /* 0x010fce0008000f00 */
.L_x_178:
[----:B-1----:R1:W2:Y:S02]  /*8730*/  SYNCS.PHASECHK.TRANS64.TRYWAIT P0, [R0+URZ], R3 ;  /* 0x00000003000075a7 */ /* 0x0022a400080011ff */
[----:B--2---:R-:W-:Y:S05]  /*8740*/  @!P0 NANOSLEEP.SYNCS 0x989680 ;  /* 0x009896800000895d */ /* 0x004fea0003900000 */
[----:B------:R-:W2:Y:S02]  /*8750*/  @!P0 SYNCS.PHASECHK.TRANS64 P0, [R0+URZ], R3 ;  /* 0x00000003000085a7 */ /* 0x000ea400080010ff */
[----:B--2---:R-:W-:Y:S05]  /*8760*/  @!P0 BRA `(.L_x_178) ;  /* 0xfffffffc00f08947 */ /* 0x004fea000383ffff */
[----:B------:R-:W-:Y:S05]  /*8770*/  BRA `(.L_x_179) ;  /* 0xffffffac00307947 */ /* 0x000fea000383ffff */
.L_x_62:
[----:B----4-:R-:W-:-:S07]  /*8780*/  MOV R0, UR5 ;  /* 0x0000000500007c02 */ /* 0x010fce0008000f00 */
.L_x_180:
[----:B-1----:R1:W2:Y:S02]  /*8790*/  SYNCS.PHASECHK.TRANS64.TRYWAIT P0, [R0+URZ], R3 ;  /* 0x00000003000075a7 */ /* 0x0022a400080011ff */
[----:B--2---:R-:W-:Y:S05]  /*87a0*/  @!P0 NANOSLEEP.SYNCS 0x989680 ;  /* 0x009896800000895d */ /* 0x004fea0003900000 */
[----:B------:R-:W2:Y:S02]  /*87b0*/  @!P0 SYNCS.PHASECHK.TRANS64 P0, [R0+URZ], R3 ;  /* 0x00000003000085a7 */ /* 0x000ea400080010ff */
[----:B--2---:R-:W-:Y:S05]  /*87c0*/  @!P0 BRA `(.L_x_180) ;  /* 0xfffffffc00f08947 */ /* 0x004fea000383ffff */
[----:B------:R-:W-:Y:S05]  /*87d0*/  BRA `(.L_x_181) ;  /* 0xffffffac003c7947 */ /* 0x000fea000383ffff */
.L_x_63:
[----:B----4-:R-:W-:-:S07]  /*87e0*/  MOV R0, UR5 ;  /* 0x0000000500007c02 */ /* 0x010fce0008000f00 */
.L_x_182:
[----:B-1----:R1:W2:Y:S02]  /*87f0*/  SYNCS.PHASECHK.TRANS64.TRYWAIT P0, [R0+URZ], R3 ;  /* 0x00000003000075a7 */ /* 0x0022a400080011ff */
[----:B--2---:R-:W-:Y:S05]  /*8800*/  @!P0 NANOSLEEP.SYNCS 0x989680 ;  /* 0x009896800000895d */ /* 0x004fea0003900000 */
[----:B------:R-:W2:Y:S02]  /*8810*/  @!P0 SYNCS.PHASECHK.TRANS64 P0, [R0+URZ], R3 ;  /* 0x00000003000085a7 */ /* 0x000ea400080010ff */
[----:B--2---:R-:W-:Y:S05]  /*8820*/  @!P0 BRA `(.L_x_182) ;  /* 0xfffffffc00f08947 */ /* 0x004fea000383ffff */
[----:B------:R-:W-:Y:S05]  /*8830*/  BRA `(.L_x_183) ;  /* 0xffffffac00487947 */ /* 0x000fea000383ffff */
.L_x_64:
[----:B----4-:R-:W-:-:S07]  /*8840*/  MOV R0, UR5 ;  /* 0x0000000500007c02 */ /* 0x010fce0008000f00 */
.L_x_184:
[----:B-1----:R1:W2:Y:S02]  /*8850*/  SYNCS.PHASECHK.TRANS64.TRYWAIT P0, [R0+URZ], R3 ;  /* 0x00000003000075a7 */ /* 0x0022a400080011ff */
[----:B--2---:R-:W-:Y:S05]  /*8860*/  @!P0 NANOSLEEP.SYNCS 0x989680 ;  /* 0x009896800000895d */ /* 0x004fea0003900000 */
[----:B------:R-:W2:Y:S02]  /*8870*/  @!P0 SYNCS.PHASECHK.TRANS64 P0, [R0+URZ], R3 ;  /* 0x00000003000085a7 */ /* 0x000ea400080010ff */
[----:B--2---:R-:W-:Y:S05]  /*8880*/  @!P0 BRA `(.L_x_184) ;  /* 0xfffffffc00f08947 */ /* 0x004fea000383ffff */
[----:B------:R-:W-:Y:S05]  /*8890*/  BRA `(.L_x_185) ;  /* 0xffffffac00547947 */ /* 0x000fea000383ffff */
.L_x_65:
[----:B----4-:R-:W-:-:S07]  /*88a0*/  MOV R0, UR5 ;  /* 0x0000000500007c02 */ /* 0x010fce0008000f00 */
.L_x_186:
[----:B-1----:R1:W2:Y:S02]  /*88b0*/  SYNCS.PHASECHK.TRANS64.TRYWAIT P0, [R0+URZ], R3 ;  /* 0x00000003000075a7 */ /* 0x0022a400080011ff */
[----:B--2---:R-:W-:Y:S05]  /*88c0*/  @!P0 NANOSLEEP.SYNCS 0x989680 ;  /* 0x009896800000895d */ /* 0x004fea0003900000 */
[----:B------:R-:W2:Y:S02]  /*88d0*/  @!P0 SYNCS.PHASECHK.TRANS64 P0, [R0+URZ], R3 ;  /* 0x00000003000085a7 */ /* 0x000ea400080010ff */
[----:B--2---:R-:W-:Y:S05]  /*88e0*/  @!P0 BRA `(.L_x_186) ;  /* 0xfffffffc00f08947 */ /* 0x004fea000383ffff */
[----:B------:R-:W-:Y:S05]  /*88f0*/  BRA `(.L_x_187) ;  /* 0xffffffac00607947 */ /* 0x000fea000383ffff */
.L_x_66:
[----:B----4-:R-:W-:-:S07]  /*8900*/  MOV R0, UR5 ;  /* 0x0000000500007c02 */ /* 0x010fce0008000f00 */
.L_x_188:
[----:B-1----:R1:W2:Y:S02]  /*8910*/  SYNCS.PHASECHK.TRANS64.TRYWAIT P0, [R0+URZ], R3 ;  /* 0x00000003000075a7 */ /* 0x0022a400080011ff */
[----:B--2---:R-:W-:Y:S05]  /*8920*/  @!P0 NANOSLEEP.SYNCS 0x989680 ;  /* 0x009896800000895d */ /* 0x004fea0003900000 */
[----:B------:R-:W2:Y:S02]  /*8930*/  @!P0 SYNCS.PHASECHK.TRANS64 P0, [R0+URZ], R3 ;  /* 0x00000003000085a7 */ /* 0x000ea400080010ff */
[----:B--2---:R-:W-:Y:S05]  /*8940*/  @!P0 BRA `(.L_x_188) ;  /* 0xfffffffc00f08947 */ /* 0x004fea000383ffff */
[----:B------:R-:W-:Y:S05]  /*8950*/  BRA `(.L_x_189) ;  /* 0xffffffac006c7947 */ /* 0x000fea000383ffff */
.L_x_67:
[----:B----4-:R-:W-:-:S07]  /*8960*/  MOV R0, UR5 ;  /* 0x0000000500007c02 */ /* 0x010fce0008000f00 */
.L_x_190:
[----:B-1----:R1:W2:Y:S02]  /*8970*/  SYNCS.PHASECHK.TRANS64.TRYWAIT P0, [R0+URZ], R3 ;  /* 0x00000003000075a7 */ /* 0x0022a400080011ff */
[----:B--2---:R-:W-:Y:S05]  /*8980*/  @!P0 NANOSLEEP.SYNCS 0x989680 ;  /* 0x009896800000895d */ /* 0x004fea0003900000 */
[----:B------:R-:W2:Y:S02]  /*8990*/  @!P0 SYNCS.PHASECHK.TRANS64 P0, [R0+URZ], R3 ;  /* 0x00000003000085a7 */ /* 0x000ea400080010ff */
[----:B--2---:R-:W-:Y:S05]  /*89a0*/  @!P0 BRA `(.L_x_190) ;  /* 0xfffffffc00f08947 */ /* 0x004fea000383ffff */
[----:B------:R-:W-:Y:S05]  /*89b0*/  BRA `(.L_x_191) ;  /* 0xffffffac00787947 */ /* 0x000fea000383ffff */
.L_x_68:
[----:B----4-:R-:W-:-:S07]  /*89c0*/  MOV R0, UR5 ;  /* 0x0000000500007c02 */ /* 0x010fce0008000f00 */
.L_x_192:
[----:B-1----:R1:W2:Y:S02]  /*89d0*/  SYNCS.PHASECHK.TRANS64.TRYWAIT P0, [R0+URZ], R3 ;  /* 0x00000003000075a7 */ /* 0x0022a400080011ff */
[----:B--2---:R-:W-:Y:S05]  /*89e0*/  @!P0 NANOSLEEP.SYNCS 0x989680 ;  /* 0x009896800000895d */ /* 0x004fea0003900000 */
[----:B------:R-:W2:Y:S02]  /*89f0*/  @!P0 SYNCS.PHASECHK.TRANS64 P0, [R0+URZ], R3 ;  /* 0x00000003000085a7 */ /* 0x000ea400080010ff */
[----:B--2---:R-:W-:Y:S05]  /*8a00*/  @!P0 BRA `(.L_x_192) ;  /* 0xfffffffc00f08947 */ /* 0x004fea000383ffff */
[----:B------:R-:W-:Y:S05]  /*8a10*/  BRA `(.L_x_193) ;  /* 0xffffffac00847947 */ /* 0x000fea000383ffff */
.L_x_69:
[----:B----4-:R-:W-:-:S07]  /*8a20*/  MOV R0, UR5 ;  /* 0x0000000500007c02 */ /* 0x010fce0008000f00 */
.L_x_194:
[----:B-1----:R1:W2:Y:S02]  /*8a30*/  SYNCS.PHASECHK.TRANS64.TRYWAIT P0, [R0+URZ], R3 ;  /* 0x00000003000075a7 */ /* 0x0022a400080011ff */
[----:B--2---:R-:W-:Y:S05]  /*8a40*/  @!P0 NANOSLEEP.SYNCS 0x989680 ;  /* 0x009896800000895d */ /* 0x004fea0003900000 */
[----:B------:R-:W2:Y:S02]  /*8a50*/  @!P0 SYNCS.PHASECHK.TRANS64 P0, [R0+URZ], R3 ;  /* 0x00000003000085a7 */ /* 0x000ea400080010ff */
[----:B--2---:R-:W-:Y:S05]  /*8a60*/  @!P0 BRA `(.L_x_194) ;  /* 0xfffffffc00f08947 */ /* 0x004fea000383ffff */
[----:B------:R-:W-:Y:S05]  /*8a70*/  BRA `(.L_x_195) ;  /* 0xffffffac00907947 */ /* 0x000fea000383ffff */
.L_x_72:
[----:B-1----:R1:W2:Y:S02]  /*8a80*/  SYNCS.PHASECHK.TRANS64.TRYWAIT P0, [R0+URZ+0x2a0], R5 ;  /* 0x0002a005000075a7 */ /* 0x0022a400080011ff */
[----:B--2---:R-:W-:Y:S05]  /*8a90*/  @!P0 NANOSLEEP.SYNCS 0x989680 ;  /* 0x009896800000895d */ /* 0x004fea0003900000 */
[----:B------:R-:W2:Y:S02]  /*8aa0*/  @!P0 SYNCS.PHASECHK.TRANS64 P0, [R0+URZ+0x2a0], R5 ;  /* 0x0002a005000085a7 */ /* 0x000ea400080010ff */
[----:B--2---:R-:W-:Y:S05]  /*8ab0*/  @!P0 BRA `(.L_x_72) ;  /* 0xfffffffc00f08947 */ /* 0x004fea000383ffff */
[----:B------:R-:W-:Y:S05]  /*8ac0*/  BRA `(.L_x_196) ;  /* 0xffffffac00ec7947 */ /* 0x000fea000383ffff */
.L_x_73:
[----:B------:R-:W-:-:S07]  /*8ad0*/  MOV R0, UR5 ;  /* 0x0000000500007c02 */ /* 0x000fce0008000f00 */
.L_x_197:
[----:B-1----:R1:W2:Y:S02]  /*8ae0*/  SYNCS.PHASECHK.TRANS64.TRYWAIT P0, [R0+URZ+0x250], R5 ;  /* 0x00025005000075a7 */ /* 0x0022a400080011ff */
[----:B--2---:R-:W-:Y:S05]  /*8af0*/  @!P0 NANOSLEEP.SYNCS 0x989680 ;  /* 0x009896800000895d */ /* 0x004fea0003900000 */
[----:B------:R-:W2:Y:S02]  /*8b00*/  @!P0 SYNCS.PHASECHK.TRANS64 P0, [R0+URZ+0x250], R5 ;  /* 0x00025005000085a7 */ /* 0x000ea400080010ff */
[----:B--2---:R-:W-:Y:S05]  /*8b10*/  @!P0 BRA `(.L_x_197) ;  /* 0xfffffffc00f08947 */ /* 0x004fea000383ffff */
[----:B------:R-:W-:Y:S05]  /*8b20*/  BRA `(.L_x_198) ;  /* 0xffffffac00fc7947 */ /* 0x000fea000383ffff */
.L_x_74:
[----:B-1----:R1:W2:Y:S02]  /*8b30*/  SYNCS.PHASECHK.TRANS64.TRYWAIT P1, [R0+URZ+0x240], R5 ;  /* 0x00024005000075a7 */ /* 0x0022a400080211ff */
[----:B--2---:R-:W-:Y:S05]  /*8b40*/  @!P1 NANOSLEEP.SYNCS 0x989680 ;  /* 0x009896800000995d */ /* 0x004fea0003900000 */
[----:B------:R-:W2:Y:S02]  /*8b50*/  @!P1 SYNCS.PHASECHK.TRANS64 P1, [R0+URZ+0x240], R5 ;  /* 0x00024005000095a7 */ /* 0x000ea400080210ff */
[----:B--2---:R-:W-:Y:S05]  /*8b60*/  @!P1 BRA `(.L_x_74) ;  /* 0xfffffffc00f09947 */ /* 0x004fea000383ffff */
[----:B------:R-:W-:Y:S05]  /*8b70*/  BRA `(.L_x_199) ;  /* 0xffffffb0002c7947 */ /* 0x000fea000383ffff */
.L_x_77:
[----:B------:R-:W-:-:S07]  /*8b80*/  MOV R0, UR5 ;  /* 0x0000000500007c02 */ /* 0x000fce0008000f00 */
.L_x_200:
[----:B-1----:R1:W2:Y:S02]  /*8b90*/  SYNCS.PHASECHK.TRANS64.TRYWAIT P0, [R0+URZ+0x250], R3 ;  /* 0x00025003000075a7 */ /* 0x0022a400080011ff */
[----:B--2---:R-:W-:Y:S05]  /*8ba0*/  @!P0 NANOSLEEP.SYNCS 0x989680 ;  /* 0x009896800000895d */ /* 0x004fea0003900000 */
[----:B------:R-:W2:Y:S02]  /*8bb0*/  @!P0 SYNCS.PHASECHK.TRANS64 P0, [R0+URZ+0x250], R3 ;  /* 0x00025003000085a7 */ /* 0x000ea400080010ff */
[----:B--2---:R-:W-:Y:S05]  /*8bc0*/  @!P0 BRA `(.L_x_200) ;  /* 0xfffffffc00f08947 */ /* 0x004fea000383ffff */
[----:B------:R-:W-:Y:S05]  /*8bd0*/  BRA `(.L_x_76) ;  /* 0xffffffb000807947 */ /* 0x000fea000383ffff */
.L_x_84:
[----:B-1----:R1:W2:Y:S02]  /*8be0*/  SYNCS.PHASECHK.TRANS64.TRYWAIT P1, [R0+URZ+0x240], R5 ;  /* 0x00024005000075a7 */ /* 0x0022a400080211ff */
[----:B--2---:R-:W-:Y:S05]  /*8bf0*/  @!P1 NANOSLEEP.SYNCS 0x989680 ;  /* 0x009896800000995d */ /* 0x004fea0003900000 */
[----:B------:R-:W2:Y:S02]  /*8c00*/  @!P1 SYNCS.PHASECHK.TRANS64 P1, [R0+URZ+0x240], R5 ;  /* 0x00024005000095a7 */ /* 0x000ea400080210ff */
[----:B--2---:R-:W-:Y:S05]  /*8c10*/  @!P1 BRA `(.L_x_84) ;  /* 0xfffffffc00f09947 */ /* 0x004fea000383ffff */
[----:B------:R-:W-:Y:S05]  /*8c20*/  BRA `(.L_x_201) ;  /* 0xffffffb400d87947 */ /* 0x000fea000383ffff */
.L_x_85:
[----:B------:R-:W-:-:S07]  /*8c30*/  MOV R3, UR9 ;  /* 0x0000000900037c02 */ /* 0x000fce0008000f00 */
.L_x_202:
[----:B-1----:R1:W2:Y:S02]  /*8c40*/  SYNCS.PHASECHK.TRANS64.TRYWAIT P0, [R3+URZ+0x280], R0 ;  /* 0x00028000030075a7 */ /* 0x0022a400080011ff */
[----:B--2---:R-:W-:Y:S05]  /*8c50*/  @!P0 NANOSLEEP.SYNCS 0x989680 ;  /* 0x009896800000895d */ /* 0x004fea0003900000 */
[----:B------:R-:W2:Y:S02]  /*8c60*/  @!P0 SYNCS.PHASECHK.TRANS64 P0, [R3+URZ+0x280], R0 ;  /* 0x00028000030085a7 */ /* 0x000ea400080010ff */
[----:B--2---:R-:W-:Y:S05]  /*8c70*/  @!P0 BRA `(.L_x_202) ;  /* 0xfffffffc00f08947 */ /* 0x004fea000383ffff */
[----:B------:R-:W-:Y:S05]  /*8c80*/  BRA `(.L_x_203) ;  /* 0xffffffb8000c7947 */ /* 0x000fea000383ffff */
.L_x_88:
[----:B------:R-:W-:Y:S07]  /*8c90*/  MOV R0, UR7 ;  /* 0x0000000700007c02 */ /* 0x000fee0008000f00 */
.L_x_204:
[----:B-1----:R1:W2:Y:S02]  /*8ca0*/  SYNCS.PHASECHK.TRANS64.TRYWAIT P0, [R0+URZ], R3 ;  /* 0x00000003000075a7 */ /* 0x0022a400080011ff */
[----:B--2---:R-:W-:Y:S05]  /*8cb0*/  @!P0 NANOSLEEP.SYNCS 0x989680 ;  /* 0x009896800000895d */ /* 0x004fea0003900000 */
[----:B------:R-:W2:Y:S02]  /*8cc0*/  @!P0 SYNCS.PHASECHK.TRANS64 P0, [R0+URZ], R3 ;  /* 0x00000003000085a7 */ /* 0x000ea400080010ff */
[----:B--2---:R-:W-:Y:S05]  /*8cd0*/  @!P0 BRA `(.L_x_204) ;  /* 0xfffffffc00f08947 */ /* 0x004fea000383ffff */
[----:B------:R-:W-:Y:S05]  /*8ce0*/  BRA `(.L_x_87) ;  /* 0xffffffb8002c7947 */ /* 0x000fea000383ffff */
.L_x_91:
[----:B------:R-:W-:-:S07]  /*8cf0*/  MOV R0, UR5 ;  /* 0x0000000500007c02 */ /* 0x000fce0008000f00 */
.L_x_205:
[----:B--2---:R2:W3:Y:S02]  /*8d00*/  SYNCS.PHASECHK.TRANS64.TRYWAIT P0, [R0+URZ], R3 ;  /* 0x00000003000075a7 */ /* 0x0044e400080011ff */
[----:B---3--:R-:W-:Y:S05]  /*8d10*/  @!P0 NANOSLEEP.SYNCS 0x989680 ;  /* 0x009896800000895d */ /* 0x008fea0003900000 */
[----:B------:R-:W3:Y:S02]  /*8d20*/  @!P0 SYNCS.PHASECHK.TRANS64 P0, [R0+URZ], R3 ;  /* 0x00000003000085a7 */ /* 0x000ee400080010ff */
[----:B---3--:R-:W-:Y:S05]  /*8d30*/  @!P0 BRA `(.L_x_205) ;  /* 0xfffffffc00f08947 */ /* 0x008fea000383ffff */
[----:B------:R-:W-:Y:S05]  /*8d40*/  BRA `(.L_x_206) ;  /* 0xffffffb800cc7947 */ /* 0x000fea000383ffff */
.L_x_92:
[----:B------:R-:W-:-:S07]  /*8d50*/  MOV R0, UR5 ;  /* 0x0000000500007c02 */ /* 0x000fce0008000f00 */
.L_x_207:
[----:B--2---:R2:W3:Y:S02]  /*8d60*/  SYNCS.PHASECHK.TRANS64.TRYWAIT P0, [R0+URZ], R3 ;  /* 0x00000003000075a7 */ /* 0x0044e400080011ff */
[----:B---3--:R-:W-:Y:S05]  /*8d70*/  @!P0 NANOSLEEP.SYNCS 0x989680 ;  /* 0x009896800000895d */ /* 0x008fea0003900000 */
[----:B------:R-:W3:Y:S02]  /*8d80*/  @!P0 SYNCS.PHASECHK.TRANS64 P0, [R0+URZ], R3 ;  /* 0x00000003000085a7 */ /* 0x000ee400080010ff */
[----:B---3--:R-:W-:Y:S05]  /*8d90*/  @!P0 BRA `(.L_x_207) ;  /* 0xfffffffc00f08947 */ /* 0x008fea000383ffff */
[----:B------:R-:W-:Y:S05]  /*8da0*/  BRA `(.L_x_208) ;  /* 0xffffffb800d87947 */ /* 0x000fea000383ffff */
.L_x_93:
[----:B------:R-:W-:-:S07]  /*8db0*/  MOV R0, UR5 ;  /* 0x0000000500007c02 */ /* 0x000fce0008000f00 */
.L_x_209:
[----:B--2---:R2:W3:Y:S02]  /*8dc0*/  SYNCS.PHASECHK.TRANS64.TRYWAIT P0, [R0+URZ], R3 ;  /* 0x00000003000075a7 */ /* 0x0044e400080011ff */
[----:B---3--:R-:W-:Y:S05]  /*8dd0*/  @!P0 NANOSLEEP.SYNCS 0x989680 ;  /* 0x009896800000895d */ /* 0x008fea0003900000 */
[----:B------:R-:W3:Y:S02]  /*8de0*/  @!P0 SYNCS.PHASECHK.TRANS64 P0, [R0+URZ], R3 ;  /* 0x00000003000085a7 */ /* 0x000ee400080010ff */
[----:B---3--:R-:W-:Y:S05]  /*8df0*/  @!P0 BRA `(.L_x_209) ;  /* 0xfffffffc00f08947 */ /* 0x008fea000383ffff */
[----:B------:R-:W-:Y:S05]  /*8e00*/  BRA `(.L_x_210) ;  /* 0xffffffb800e47947 */ /* 0x000fea000383ffff */
.L_x_94:
[----:B------:R-:W-:-:S07]  /*8e10*/  MOV R0, UR7 ;  /* 0x0000000700007c02 */ /* 0x000fce0008000f00 */
.L_x_211:
[----:B--2---:R2:W3:Y:S02]  /*8e20*/  SYNCS.PHASECHK.TRANS64.TRYWAIT P0, [R0+URZ], R3 ;  /* 0x00000003000075a7 */ /* 0x0044e400080011ff */
[----:B---3--:R-:W-:Y:S05]  /*8e30*/  @!P0 NANOSLEEP.SYNCS 0x989680 ;  /* 0x009896800000895d */ /* 0x008fea0003900000 */
[----:B------:R-:W3:Y:S02]  /*8e40*/  @!P0 SYNCS.PHASECHK.TRANS64 P0, [R0+URZ], R3 ;  /* 0x00000003000085a7 */ /* 0x000ee400080010ff */
[----:B---3--:R-:W-:Y:S05]  /*8e50*/  @!P0 BRA `(.L_x_211) ;  /* 0xfffffffc00f08947 */ /* 0x008fea000383ffff */
[----:B------:R-:W-:Y:S05]  /*8e60*/  BRA `(.L_x_212) ;  /* 0xffffffb800f07947 */ /* 0x000fea000383ffff */
.L_x_99:
[----:B---3--:R3:W1:Y:S02]  /*8e70*/  SYNCS.PHASECHK.TRANS64.TRYWAIT P0, [R0+URZ+0x240], R3 ;  /* 0x00024003000075a7 */ /* 0x00866400080011ff */
[----:B-1----:R-:W-:Y:S05]  /*8e80*/  @!P0 NANOSLEEP.SYNCS 0x989680 ;  /* 0x009896800000895d */ /* 0x002fea0003900000 */
[----:B------:R-:W1:Y:S02]  /*8e90*/  @!P0 SYNCS.PHASECHK.TRANS64 P0, [R0+URZ+0x240], R3 ;  /* 0x00024003000085a7 */ /* 0x000e6400080010ff */
[----:B-1----:R-:W-:Y:S05]  /*8ea0*/  @!P0 BRA `(.L_x_99) ;  /* 0xfffffffc00f08947 */ /* 0x002fea000383ffff */
[----:B------:R-:W-:Y:S05]  /*8eb0*/  BRA `(.L_x_213) ;  /* 0xffffffbc00ec7947 */ /* 0x000fea000383ffff */
.L_x_102:
[----:B------:R-:W-:Y:S07]  /*8ec0*/  MOV R0, UR6 ;  /* 0x0000000600007c02 */ /* 0x000fee0008000f00 */
.L_x_214:
[----:B-1----:R1:W3:Y:S02]  /*8ed0*/  SYNCS.PHASECHK.TRANS64.TRYWAIT P0, [R0+URZ+0x238], R3 ;  /* 0x00023803000075a7 */ /* 0x0022e400080011ff */
[----:B---3--:R-:W-:Y:S05]  /*8ee0*/  @!P0 NANOSLEEP.SYNCS 0x989680 ;  /* 0x009896800000895d */ /* 0x008fea0003900000 */
[----:B------:R-:W3:Y:S02]  /*8ef0*/  @!P0 SYNCS.PHASECHK.TRANS64 P0, [R0+URZ+0x238], R3 ;  /* 0x00023803000085a7 */ /* 0x000ee400080010ff */
[----:B---3--:R-:W-:Y:S05]  /*8f00*/  @!P0 BRA `(.L_x_214) ;  /* 0xfffffffc00f08947 */ /* 0x008fea000383ffff */
[----:B------:R-:W-:Y:S05]  /*8f10*/  BRA `(.L_x_101) ;  /* 0xffffffc000d87947 */ /* 0x000fea000383ffff */
.L_x_105:
[----:B------:R-:W-:Y:S07]  /*8f20*/  MOV R3, UR6 ;  /* 0x0000000600037c02 */ /* 0x000fee0008000f00 */
.L_x_215:
[----:B-1----:R1:W2:Y:S02]  /*8f30*/  SYNCS.PHASECHK.TRANS64.TRYWAIT P2, [R3+URZ+0x228], R26 ;  /* 0x0002281a030075a7 */ /* 0x0022a400080411ff */
[----:B--2---:R-:W-:Y:S05]  /*8f40*/  @!P2 NANOSLEEP.SYNCS 0x989680 ;  /* 0x009896800000a95d */ /* 0x004fea0003900000 */
[----:B------:R-:W2:Y:S02]  /*8f50*/  @!P2 SYNCS.PHASECHK.TRANS64 P2, [R3+URZ+0x228], R26 ;  /* 0x0002281a0300a5a7 */ /* 0x000ea400080410ff */
[----:B--2---:R-:W-:Y:S05]  /*8f60*/  @!P2 BRA `(.L_x_215) ;  /* 0xfffffffc00f0a947 */ /* 0x004fea000383ffff */
[----:B------:R-:W-:Y:S05]  /*8f70*/  BRA `(.L_x_216) ;  /* 0xffffffc4006c7947 */ /* 0x000fea000383ffff */
.L_x_108:
[----:B--2---:R2:W4:Y:S02]  /*8f80*/  SYNCS.PHASECHK.TRANS64.TRYWAIT P0, [R0+URZ+0x240], R3 ;  /* 0x00024003000075a7 */ /* 0x00452400080011ff */
[----:B----4-:R-:W-:Y:S05]  /*8f90*/  @!P0 NANOSLEEP.SYNCS 0x989680 ;  /* 0x009896800000895d */ /* 0x010fea0003900000 */
[----:B------:R-:W4:Y:S02]  /*8fa0*/  @!P0 SYNCS.PHASECHK.TRANS64 P0, [R0+URZ+0x240], R3 ;  /* 0x00024003000085a7 */ /* 0x000f2400080010ff */
[----:B----4-:R-:W-:Y:S05]  /*8fb0*/  @!P0 BRA `(.L_x_108) ;  /* 0xfffffffc00f08947 */ /* 0x010fea000383ffff */
[----:B------:R-:W-:Y:S05]  /*8fc0*/  BRA `(.L_x_217) ;  /* 0xffffffc800bc7947 */ /* 0x000fea000383ffff */
.L_x_119:
[----:B-1----:R-:W-:Y:S04]  /*8fd0*/  MOV R0, UR43 ;  /* 0x0000002b00007c02 */ /* 0x002fe80008000f00 */
[----:B------:R1:W2:Y:S03]  /*8fe0*/  SYNCS.PHASECHK.TRANS64.TRYWAIT P1, [R0+URZ+0x220], R3 ;  /* 0x00022003000075a7 */ /* 0x0002a600080211ff */
[----:B--2---:R-:W-:Y:S05]  /*8ff0*/  @!P1 NANOSLEEP.SYNCS 0x989680 ;  /* 0x009896800000995d */ /* 0x004fea0003900000 */
[----:B------:R-:W2:Y:S02]  /*9000*/  @!P1 SYNCS.PHASECHK.TRANS64 P1, [R0+URZ+0x220], R3 ;  /* 0x00022003000095a7 */ /* 0x000ea400080210ff */
[----:B--2---:R-:W-:Y:S05]  /*9010*/  @!P1 BRA `(.L_x_119) ;  /* 0xfffffffc00ec9947 */ /* 0x004fea000383ffff */
[----:B------:R-:W-:Y:S05]  /*9020*/  BRA `(.L_x_118) ;  /* 0xffffffd400b87947 */ /* 0x000fea000383ffff */
.L_x_121:
[----:B------:R1:W1:Y:S02]  /*9030*/  SYNCS.PHASECHK.TRANS64.TRYWAIT P1, [R156+URZ+0x260], R5 ;  /* 0x000260059c0075a7 */ /* 0x00026400080211ff */
[----:B-1----:R-:W-:Y:S05]  /*9040*/  @!P1 NANOSLEEP.SYNCS 0x989680 ;  /* 0x009896800000995d */ /* 0x002fea0003900000 */
[----:B------:R-:W1:Y:S02]  /*9050*/  @!P1 SYNCS.PHASECHK.TRANS64 P1, [R156+URZ+0x260], R5 ;  /* 0x000260059c0095a7 */ /* 0x000e6400080210ff */
[----:B-1----:R-:W-:Y:S05]  /*9060*/  @!P1 BRA `(.L_x_121) ;  /* 0xfffffffc00f09947 */ /* 0x002fea000383ffff */
[----:B------:R-:W-:Y:S05]  /*9070*/  BRA `(.L_x_120) ;  /* 0xffffffd400fc7947 */ /* 0x000fea000383ffff */
        .weak           $__internal_0_$__cuda_sm10x_tcgen05_guardrail_trap_col_being_dealloced_not_returned_by_alloc
        .type           $__internal_0_$__cuda_sm10x_tcgen05_guardrail_trap_col_being_dealloced_not_returned_by_alloc,@function
        .size           $__internal_0_$__cuda_sm10x_tcgen05_guardrail_trap_col_being_dealloced_not_returned_by_alloc,($__internal_1_$__cuda_sm10x_tcgen05_guardrail_trap_phase_invalid_during_alloc - $__internal_0_$__cuda_sm10x_tcgen05_guardrail_trap_col_being_dealloced_not_returned_by_alloc)
$__internal_0_$__cuda_sm10x_tcgen05_guardrail_trap_col_being_dealloced_not_returned_by_alloc:
[----:B------:R-:W-:Y:S05]  /*9080*/  BPT.TRAP 0x1 ;  /* 0x000000040000795c */ /* 0x000fea0000300000 */
[----:B------:R-:W-:-:S04]  /*9090*/  HFMA2 R3, -RZ, RZ, 0, 0 ;  /* 0x00000000ff037431 */ /* 0x000fc800000001ff */
[----:B------:R-:W-:Y:S05]  /*90a0*/  RET.REL.NODEC R2 `(_ZN7cutlass13device_kernelINS_4gemm6kernel13GemmUniversalIN4cute5tupleIJiiiiEEENS1_10collective13CollectiveMmaINS1_35MainloopSm100TmaUmmaWarpSpecializedILi34ELi2ELi4ENS5_IJNS4_1CILi1EEESB_SB_EEEEENS5_IJNSA_ILi128EEENSA_ILi64EEENSA_ILi32EEEEEENS_12float_e5m2_tENS5_IJlSB_lEEESI_SJ_NS4_8TiledMMAINS4_8MMA_AtomIJNS4_10MMA_TraitsINS4_19SM100_MMA_F8F6F4_SSEJSI_SI_fSE_SF_NS4_17integral_constantINS4_4UMMA5MajorELSQ_0EEESR_NSO_INSP_7ScaleInELSS_0EEEST_EEEEEENS4_6LayoutISC_NS5_IJNSA_ILi0EEESX_SX_EEEEENS5_IJNS4_10UnderscoreES10_S10_EEEEENS4_13SM90_TMA_LOADENS4_14ComposedLayoutINS4_7SwizzleILi1ELi4ELi3EEENS4_18smem_ptr_flag_bitsILi8EEENSW_INS5_IJNSA_ILi8EEESG_EEENS5_IJSG_SB_EEEEEEEvNS4_8identityES13_S1D_vS1E_EENS_8epilogue10collective18CollectiveEpilogueINS1G_23Sm100TmaWarpSpecializedILi1ELi1ELi64ELb0ELb0EEEJSH_NS5_IJNSW_ISE_SB_EENSW_ISF_SB_EEEEESI_SJ_SI_SJ_NS1G_6fusion15FusionCallbacksIS1K_NS1O_17LinearCombinationISI_fSI_fLNS_15FloatRoundStyleE2EEESH_S1N_JEEENS4_5SM1004TMEM4LOAD26SM100_TMEM_LOAD_32dp32b64xES13_NS14_INS15_ILi2ELi4ELi3EEES18_NSW_INS5_IJS19_SF_EEENS5_IJSF_SB_EEEEEEENS4_39AutoVectorizingCopyWithAssumedAlignmentILi128EEENS4_14SM90_TMA_STOREES22_S24_S24_EEEvvEEEEvNT_6ParamsE) ;  /* 0xffffff6c02d47950 */ /* 0x000fea0003c3ffff */
        .weak           $__internal_1_$__cuda_sm10x_tcgen05_guardrail_trap_phase_invalid_during_alloc
        .type           $__internal_1_$__cuda_sm10x_tcgen05_guardrail_trap_phase_invalid_during_alloc,@function
        .size           $__internal_1_$__cuda_sm10x_tcgen05_guardrail_trap_phase_invalid_during_alloc,($__internal_2_$__cuda_sm10x_tcgen05_guardrail_trap_unallocated_columns_being_dealloced - $__internal_1_$__cuda_sm10x_tcgen05_guardrail_trap_phase_invalid_during_alloc)
$__internal_1_$__cuda_sm10x_tcgen05_guardrail_trap_phase_invalid_during_alloc:
[----:B------:R-:W-:Y:S05]  /*90b0*/  BPT.TRAP 0x1 ;  /* 0x000000040000795c */ /* 0x000fea0000300000 */
[----:B------:R-:W-:-:S04]  /*90c0*/  MOV R3, 0x0 ;  /* 0x0000000000037802 */ /* 0x000fc80000000f00 */
[----:B------:R-:W-:Y:S05]  /*90d0*/  RET.REL.NODEC R2 `(_ZN7cutlass13device_kernelINS_4gemm6kernel13GemmUniversalIN4cute5tupleIJiiiiEEENS1_10collective13CollectiveMmaINS1_35MainloopSm100TmaUmmaWarpSpecializedILi34ELi2ELi4ENS5_IJNS4_1CILi1EEESB_SB_EEEEENS5_IJNSA_ILi128EEENSA_ILi64EEENSA_ILi32EEEEEENS_12float_e5m2_tENS5_IJlSB_lEEESI_SJ_NS4_8TiledMMAINS4_8MMA_AtomIJNS4_10MMA_TraitsINS4_19SM100_MMA_F8F6F4_SSEJSI_SI_fSE_SF_NS4_17integral_constantINS4_4UMMA5MajorELSQ_0EEESR_NSO_INSP_7ScaleInELSS_0EEEST_EEEEEENS4_6LayoutISC_NS5_IJNSA_ILi0EEESX_SX_EEEEENS5_IJNS4_10UnderscoreES10_S10_EEEEENS4_13SM90_TMA_LOADENS4_14ComposedLayoutINS4_7SwizzleILi1ELi4ELi3EEENS4_18smem_ptr_flag_bitsILi8EEENSW_INS5_IJNSA_ILi8EEESG_EEENS5_IJSG_SB_EEEEEEEvNS4_8identityES13_S1D_vS1E_EENS_8epilogue10collective18CollectiveEpilogueINS1G_23Sm100TmaWarpSpecializedILi1ELi1ELi64ELb0ELb0EEEJSH_NS5_IJNSW_ISE_SB_EENSW_ISF_SB_EEEEESI_SJ_SI_SJ_NS1G_6fusion15FusionCallbacksIS1K_NS1O_17LinearCombinationISI_fSI_fLNS_15FloatRoundStyleE2EEESH_S1N_JEEENS4_5SM1004TMEM4LOAD26SM100_TMEM_LOAD_32dp32b64xES13_NS14_INS15_ILi2ELi4ELi3EEES18_NSW_INS5_IJS19_SF_EEENS5_IJSF_SB_EEEEEEENS4_39AutoVectorizingCopyWithAssumedAlignmentILi128EEENS4_14SM90_TMA_STOREES22_S24_S24_EEEvvEEEEvNT_6ParamsE) ;  /* 0xffffff6c02c87950 */ /* 0x000fea0003c3ffff */
        .weak           $__internal_2_$__cuda_sm10x_tcgen05_guardrail_trap_unallocated_columns_being_dealloced
        .type           $__internal_2_$__cuda_sm10x_tcgen05_guardrail_trap_unallocated_columns_being_dealloced,@function
        .size           $__internal_2_$__cuda_sm10x_tcgen05_guardrail_trap_unallocated_columns_being_dealloced,(.L_x_219 - $__internal_2_$__cuda_sm10x_tcgen05_guardrail_trap_unallocated_columns_being_dealloced)
$__internal_2_$__cuda_sm10x_tcgen05_guardrail_trap_unallocated_columns_being_dealloced:
[----:B------:R-:W-:Y:S05]  /*90e0*/  BPT.TRAP 0x1 ;  /* 0x000000040000795c */ /* 0x000fea0000300000 */
[----:B------:R-:W-:-:S04]  /*90f0*/  HFMA2 R3, -RZ, RZ, 0, 0 ;  /* 0x00000000ff037431 */ /* 0x000fc800000001ff */
[----:B------:R-:W-:Y:S05]  /*9100*/  RET.REL.NODEC R2 `(_ZN7cutlass13device_kernelINS_4gemm6kernel13GemmUniversalIN4cute5tupleIJiiiiEEENS1_10collective13CollectiveMmaINS1_35MainloopSm100TmaUmmaWarpSpecializedILi34ELi2ELi4ENS5_IJNS4_1CILi1EEESB_SB_EEEEENS5_IJNSA_ILi128EEENSA_ILi64EEENSA_ILi32EEEEEENS_12float_e5m2_tENS5_IJlSB_lEEESI_SJ_NS4_8TiledMMAINS4_8MMA_AtomIJNS4_10MMA_TraitsINS4_19SM100_MMA_F8F6F4_SSEJSI_SI_fSE_SF_NS4_17integral_constantINS4_4UMMA5MajorELSQ_0EEESR_NSO_INSP_7ScaleInELSS_0EEEST_EEEEEENS4_6LayoutISC_NS5_IJNSA_ILi0EEESX_SX_EEEEENS5_IJNS4_10UnderscoreES10_S10_EEEEENS4_13SM90_TMA_LOADENS4_14ComposedLayoutINS4_7SwizzleILi1ELi4ELi3EEENS4_18smem_ptr_flag_bitsILi8EEENSW_INS5_IJNSA_ILi8EEESG_EEENS5_IJSG_SB_EEEEEEEvNS4_8identityES13_S1D_vS1E_EENS_8epilogue10collective18CollectiveEpilogueINS1G_23Sm100TmaWarpSpecializedILi1ELi1ELi64ELb0ELb0EEEJSH_NS5_IJNSW_ISE_SB_EENSW_ISF_SB_EEEEESI_SJ_SI_SJ_NS1G_6fusion15FusionCallbacksIS1K_NS1O_17LinearCombinationISI_fSI_fLNS_15FloatRoundStyleE2EEESH_S1N_JEEENS4_5SM1004TMEM4LOAD26SM100_TMEM_LOAD_32dp32b64xES13_NS14_INS15_ILi2ELi4ELi3EEES18_NSW_INS5_IJS19_SF_EEENS5_IJSF_SB_EEEEEEENS4_39AutoVectorizingCopyWithAssumedAlignmentILi128EEENS4_14SM90_TMA_STOREES22_S24_S24_EEEvvEEEEvNT_6ParamsE) ;  /* 0xffffff6c02bc7950 */ /* 0x000fea0003c3ffff */
.L_x_218:
[----:B------:R-:W-:-:S00]  /*9110*/  BRA `(.L_x_218) ;  /* 0xfffffffc00fc7947 */ /* 0x000fc0000383ffff */
[----:B------:R-:W-:-:S00]  /*9120*/  NOP ;  /* 0x0000000000007918 */ /* 0x000fc00000000000 */
        /* <DEDUP_REMOVED lines=13> */
.L_x_219:


//--------------------- .nv.global.init           --------------------------
	.section	.nv.global.init,"aw",@progbits
.nv.global.init:
	.type		$str$27,@object
	.size		$str$27,($str$28 - $str$27)
$str$27:
        /*0000*/ 	.byte	0x28, 0x61, 0x64, 0x64, 0x72, 0x65, 0x73, 0x73, 0x20, 0x26, 0x20, 0x6d, 0x61, 0x73, 0x6b, 0x29
        /*0010*/ 	.byte	0x20, 0x3d, 0x3d, 0x20, 0x30, 0x00
	.type		$str$28,@object
	.size		$str$28,($str$26 - $str$28)
$str$28:
        /*0016*/ 	.byte	0x2f, 0x74, 0x6d, 0x70, 0x2f, 0x63, 0x75, 0x74, 0x6c, 0x61, 0x73, 0x73, 0x5f, 0x73, 0x77, 0x65
        /*0026*/ 	.byte	0x65, 0x70, 0x5f, 0x73, 0x72, 0x63, 0x2f, 0x69, 0x6e, 0x63, 0x6c, 0x75, 0x64, 0x65, 0x2f, 0x63
        /*0036*/ 	.byte	0x75, 0x74, 0x65, 0x2f, 0x70, 0x6f, 0x69, 0x6e, 0x74, 0x65, 0x72, 0x5f, 0x66, 0x6c, 0x61, 0x67
        /*0046*/ 	.byte	0x67, 0x65, 0x64, 0x2e, 0x68, 0x70, 0x70, 0x00
	.type		$str$26,@object
	.size		$str$26,($str$25 - $str$26)
$str$26:
        /*004e*/ 	.byte	0x2f, 0x74, 0x6d, 0x70, 0x2f, 0x63, 0x75, 0x74, 0x6c, 0x61, 0x73, 0x73, 0x5f, 0x73, 0x77, 0x65
        /*005e*/ 	.byte	0x65, 0x70, 0x5f, 0x73, 0x72, 0x63, 0x2f, 0x69, 0x6e, 0x63, 0x6c, 0x75, 0x64, 0x65, 0x2f, 0x63
        /*006e*/ 	.byte	0x75, 0x74, 0x65, 0x2f, 0x61, 0x74, 0x6f, 0x6d, 0x2f, 0x63, 0x6f, 0x70, 0x79, 0x5f, 0x74, 0x72
        /*007e*/ 	.byte	0x61, 0x69, 0x74, 0x73, 0x5f, 0x73, 0x6d, 0x31, 0x30, 0x30, 0x2e, 0x68, 0x70, 0x70, 0x00
	.type		$str$25,@object
	.size		$str$25,(__unnamed_1 - $str$25)
$str$25:
        /*008d*/ 	.byte	0x28, 0x28, 0x75, 0x69, 0x6e, 0x74, 0x33, 0x32, 0x5f, 0x74, 0x28, 0x74, 0x68, 0x72, 0x65, 0x61
        /*009d*/ 	.byte	0x64, 0x49, 0x64, 0x78, 0x2e, 0x78, 0x29, 0x20, 0x2f, 0x20, 0x33, 0x32, 0x29, 0x20, 0x25, 0x20
        /*00ad*/ 	.byte	0x34, 0x29, 0x20, 0x3d, 0x3d, 0x20, 0x28, 0x28, 0x28, 0x74, 0x6d, 0x65, 0x6d, 0x5f, 0x61, 0x64
        /*00bd*/ 	.byte	0x64, 0x72, 0x20, 0x3e, 0x3e, 0x20, 0x31, 0x36, 0x29, 0x20, 0x2f, 0x20, 0x33, 0x32, 0x29, 0x20
        /*00cd*/ 	.byte	0x25, 0x20, 0x34, 0x29, 0x00
	.type		__unnamed_1,@object
	.size		__unnamed_1,(__unnamed_2 - __unnamed_1)
__unnamed_1:
        /*00d2*/ 	.byte	0x61, 0x75, 0x74, 0x6f, 0x20, 0x63, 0x75, 0x74, 0x65, 0x3a, 0x3a, 0x61, 0x73, 0x5f, 0x70, 0x6f
        /* <DEDUP_REMOVED lines=24> */
        /*0262*/ 	.byte	0x43, 0x3c, 0x38, 0x31, 0x39, 0x32, 0x3e, 0x3e, 0x3e, 0x3e, 0x5d, 0x00
	.type		__unnamed_2,@object
	.size		__unnamed_2,(.L_2 - __unnamed_2)
__unnamed_2:
        /* <DEDUP_REMOVED lines=42> */
        /*050e*/ 	.byte	0x3e, 0x3e, 0x3e, 0x3e, 0x5d, 0x00
.L_2:


//--------------------- .nv.shared._ZN7cutlass13device_kernelINS_4gemm6kernel13GemmUniversalIN4cute5tupleIJiiiiEEENS1_10collective13CollectiveMmaINS1_35MainloopSm100TmaUmmaWarpSpecializedILi34ELi2ELi4ENS5_IJNS4_1CILi1EEESB_SB_EEEEENS5_IJNSA_ILi128EEENSA_ILi64EEENSA_ILi32EEEEEENS_12float_e5m2_tENS5_IJlSB_lEEESI_SJ_NS4_8TiledMMAINS4_8MMA_AtomIJNS4_10MMA_TraitsINS4_19SM100_MMA_F8F6F4_SSEJSI_SI_fSE_SF_NS4_17integral_constantINS4_4UMMA5MajorELSQ_0EEESR_NSO_INSP_7ScaleInELSS_0EEEST_EEEEEENS4_6LayoutISC_NS5_IJNSA_ILi0EEESX_SX_EEEEENS5_IJNS4_10UnderscoreES10_S10_EEEEENS4_13SM90_TMA_LOADENS4_14ComposedLayoutINS4_7SwizzleILi1ELi4ELi3EEENS4_18smem_ptr_flag_bitsILi8EEENSW_INS5_IJNSA_ILi8EEESG_EEENS5_IJSG_SB_EEEEEEEvNS4_8identityES13_S1D_vS1E_EENS_8epilogue10collective18CollectiveEpilogueINS1G_23Sm100TmaWarpSpecializedILi1ELi1ELi64ELb0ELb0EEEJSH_NS5_IJNSW_ISE_SB_EENSW_ISF_SB_EEEEESI_SJ_SI_SJ_NS1G_6fusion15FusionCallbacksIS1K_NS1O_17LinearCombinationISI_fSI_fLNS_15FloatRoundStyleE2EEESH_S1N_JEEENS4_5SM1004TMEM4LOAD26SM100_TMEM_LOAD_32dp32b64xES13_NS14_INS15_ILi2ELi4ELi3EEES18_NSW_INS5_IJS19_SF_EEENS5_IJSF_SB_EEEEEEENS4_39AutoVectorizingCopyWithAssumedAlignmentILi128EEENS4_14SM90_TMA_STOREES22_S24_S24_EEEvvEEEEvNT_6ParamsE --------------------------
	.section	.nv.shared._ZN7cutlass13device_kernelINS_4gemm6kernel13GemmUniversalIN4cute5tupleIJiiiiEEENS1_10collective13CollectiveMmaINS1_35MainloopSm100TmaUmmaWarpSpecializedILi34ELi2ELi4ENS5_IJNS4_1CILi1EEESB_SB_EEEEENS5_IJNSA_ILi128EEENSA_ILi64EEENSA_ILi32EEEEEENS_12float_e5m2_tENS5_IJlSB_lEEESI_SJ_NS4_8TiledMMAINS4_8MMA_AtomIJNS4_10MMA_TraitsINS4_19SM100_MMA_F8F6F4_SSEJSI_SI_fSE_SF_NS4_17integral_constantINS4_4UMMA5MajorELSQ_0EEESR_NSO_INSP_7ScaleInELSS_0EEEST_EEEEEENS4_6LayoutISC_NS5_IJNSA_ILi0EEESX_SX_EEEEENS5_IJNS4_10UnderscoreES10_S10_EEEEENS4_13SM90_TMA_LOADENS4_14ComposedLayoutINS4_7SwizzleILi1ELi4ELi3EEENS4_18smem_ptr_flag_bitsILi8EEENSW_INS5_IJNSA_ILi8EEESG_EEENS5_IJSG_SB_EEEEEEEvNS4_8identityES13_S1D_vS1E_EENS_8epilogue10collective18CollectiveEpilogueINS1G_23Sm100TmaWarpSpecializedILi1ELi1ELi64ELb0ELb0EEEJSH_NS5_IJNSW_ISE_SB_EENSW_ISF_SB_EEEEESI_SJ_SI_SJ_NS1G_6fusion15FusionCallbacksIS1K_NS1O_17LinearCombinationISI_fSI_fLNS_15FloatRoundStyleE2EEESH_S1N_JEEENS4_5SM1004TMEM4LOAD26SM100_TMEM_LOAD_32dp32b64xES13_NS14_INS15_ILi2ELi4ELi3EEES18_NSW_INS5_IJS19_SF_EEENS5_IJSF_SB_EEEEEEENS4_39AutoVectorizingCopyWithAssumedAlignmentILi128EEENS4_14SM90_TMA_STOREES22_S24_S24_EEEvvEEEEvNT_6ParamsE,"aw",@nobits
	.sectionflags	@""
	.align	16
	.zero		1024


//--------------------- .nv.shared.reserved.0     --------------------------
	.section	.nv.shared.reserved.0,"aw",@nobits
	.weak		__nv_reservedSMEM_offset_0_alias
	.size		__nv_reservedSMEM_offset_0_alias, 0, 64
	.other		__nv_reservedSMEM_offset_0_alias,@"STO_CUDA_RESERVED_SHARED STV_DEFAULT"
__nv_reservedSMEM_offset_0_alias:
	.zero		0
.nv.shared.reserved.0:
	.zero		64
	.weak		__nv_reservedSMEM_tcgen05_partition
	.type		__nv_reservedSMEM_tcgen05_partition,@object
	.size		__nv_reservedSMEM_tcgen05_partition,(.L_0 - __nv_reservedSMEM_tcgen05_partition)
__nv_reservedSMEM_tcgen05_partition:
	.zero		32
.L_0:


//--------------------- .nv.global                --------------------------
	.section	.nv.global,"aw",@nobits
.nv.global:
	.type		_ZN40_INTERNAL_c5563dff_4_k_cu_2056bf9c_278954cute1_E,@object
	.size		_ZN40_INTERNAL_c5563dff_4_k_cu_2056bf9c_278954cute1_E,(_ZN40_INTERNAL_c5563dff_4_k_cu_2056bf9c_278954cuda3std3__45__cpo6cbeginE - _ZN40_INTERNAL_c5563dff_4_k_cu_2056bf9c_278954cute1_E)
_ZN40_INTERNAL_c5563dff_4_k_cu_2056bf9c_278954cute1_E:
	.zero		1
	.type		_ZN40_INTERNAL_c5563dff_4_k_cu_2056bf9c_278954cuda3std3__45__cpo6cbeginE,@object
	.size		_ZN40_INTERNAL_c5563dff_4_k_cu_2056bf9c_278954cuda3std3__45__cpo6cbeginE,(_ZN40_INTERNAL_c5563dff_4_k_cu_2056bf9c_278954cuda3std3__48in_placeE - _ZN40_INTERNAL_c5563dff_4_k_cu_2056bf9c_278954cuda3std3__45__cpo6cbeginE)
_ZN40_INTERNAL_c5563dff_4_k_cu_2056bf9c_278954cuda3std3__45__cpo6cbeginE:
	.zero		1
	.type		_ZN40_INTERNAL_c5563dff_4_k_cu_2056bf9c_278954cuda3std3__48in_placeE,@object
	.size		_ZN40_INTERNAL_c5563dff_4_k_cu_2056bf9c_278954cuda3std3__48in_placeE,(_ZN40_INTERNAL_c5563dff_4_k_cu_2056bf9c_278954cuda3std6ranges3__45__cpo9iter_moveE - _ZN40_INTERNAL_c5563dff_4_k_cu_2056bf9c_278954cuda3std3__48in_placeE)
_ZN40_INTERNAL_c5563dff_4_k_cu_2056bf9c_278954cuda3std3__48in_placeE:
	.zero		1
	.type		_ZN40_INTERNAL_c5563dff_4_k_cu_2056bf9c_278954cuda3std6ranges3__45__cpo9iter_moveE,@object
	.size		_ZN40_INTERNAL_c5563dff_4_k_cu_2056bf9c_278954cuda3std6ranges3__45__cpo9iter_moveE,(_ZN40_INTERNAL_c5563dff_4_k_cu_2056bf9c_278954cuda3std3__45__cpo5beginE - _ZN40_INTERNAL_c5563dff_4_k_cu_2056bf9c_278954cuda3std6ranges3__45__cpo9iter_moveE)
_ZN40_INTERNAL_c5563dff_4_k_cu_2056bf9c_278954cuda3std6ranges3__45__cpo9iter_moveE:
	.zero		1
	.type		_ZN40_INTERNAL_c5563dff_4_k_cu_2056bf9c_278954cuda3std3__45__cpo5beginE,@object
	.size		_ZN40_INTERNAL_c5563dff_4_k_cu_2056bf9c_278954cuda3std3__45__cpo5beginE,(_ZN40_INTERNAL_c5563dff_4_k_cu_2056bf9c_278954cuda3std3__442_GLOBAL__N__c5563dff_4_k_cu_2056bf9c_278956ignoreE - _ZN40_INTERNAL_c5563dff_4_k_cu_2056bf9c_278954cuda3std3__45__cpo5beginE)
_ZN40_INTERNAL_c5563dff_4_k_cu_2056bf9c_278954cuda3std3__45__cpo5beginE:
	.zero		1
	.type		_ZN40_INTERNAL_c5563dff_4_k_cu_2056bf9c_278954cuda3std3__442_GLOBAL__N__c5563dff_4_k_cu_2056bf9c_278956ignoreE,@object
	.size		_ZN40_INTERNAL_c5563dff_4_k_cu_2056bf9c_278954cuda3std3__442_GLOBAL__N__c5563dff_4_k_cu_2056bf9c_278956ignoreE,(_ZN40_INTERNAL_c5563dff_4_k_cu_2056bf9c_278954cute7productE - _ZN40_INTERNAL_c5563dff_4_k_cu_2056bf9c_278954cuda3std3__442_GLOBAL__N__c5563dff_4_k_cu_2056bf9c_278956ignoreE)
_ZN40_INTERNAL_c5563dff_4_k_cu_2056bf9c_278954cuda3std3__442_GLOBAL__N__c5563dff_4_k_cu_2056bf9c_278956ignoreE:
	.zero		1
	.type		_ZN40_INTERNAL_c5563dff_4_k_cu_2056bf9c_278954cute7productE,@object
	.size		_ZN40_INTERNAL_c5563dff_4_k_cu_2056bf9c_278954cute7productE,(_ZN40_INTERNAL_c5563dff_4_k_cu_2056bf9c_278954cuda3std3__45__cpo3endE - _ZN40_INTERNAL_c5563dff_4_k_cu_2056bf9c_278954cute7productE)
_ZN40_INTERNAL_c5563dff_4_k_cu_2056bf9c_278954cute7productE:
	.zero		1
	.type		_ZN40_INTERNAL_c5563dff_4_k_cu_2056bf9c_278954cuda3std3__45__cpo3endE,@object
	.size		_ZN40_INTERNAL_c5563dff_4_k_cu_2056bf9c_278954cuda3std3__45__cpo3endE,(_ZN40_INTERNAL_c5563dff_4_k_cu_2056bf9c_278954cuda3std3__419piecewise_constructE - _ZN40_INTERNAL_c5563dff_4_k_cu_2056bf9c_278954cuda3std3__45__cpo3endE)
_ZN40_INTERNAL_c5563dff_4_k_cu_2056bf9c_278954cuda3std3__45__cpo3endE:
	.zero		1
	.type		_ZN40_INTERNAL_c5563dff_4_k_cu_2056bf9c_278954cuda3std3__419piecewise_constructE,@object
	.size		_ZN40_INTERNAL_c5563dff_4_k_cu_2056bf9c_278954cuda3std3__419piecewise_constructE,(_ZN40_INTERNAL_c5563dff_4_k_cu_2056bf9c_278954cuda3std3__45__cpo4cendE - _ZN40_INTERNAL_c5563dff_4_k_cu_2056bf9c_278954cuda3std3__419piecewise_constructE)
_ZN40_INTERNAL_c5563dff_4_k_cu_2056bf9c_278954cuda3std3__419piecewise_constructE:
	.zero		1
	.type		_ZN40_INTERNAL_c5563dff_4_k_cu_2056bf9c_278954cuda3std3__45__cpo4cendE,@object
	.size		_ZN40_INTERNAL_c5563dff_4_k_cu_2056bf9c_278954cuda3std3__45__cpo4cendE,(_ZN40_INTERNAL_c5563dff_4_k_cu_2056bf9c_278954cuda3std6ranges3__45__cpo4swapE - _ZN40_INTERNAL_c5563dff_4_k_cu_2056bf9c_278954cuda3std3__45__cpo4cendE)
_ZN40_INTERNAL_c5563dff_4_k_cu_2056bf9c_278954cuda3std3__45__cpo4cendE:
	.zero		1
	.type		_ZN40_INTERNAL_c5563dff_4_k_cu_2056bf9c_278954cuda3std6ranges3__45__cpo4swapE,@object
	.size		_ZN40_INTERNAL_c5563dff_4_k_cu_2056bf9c_278954cuda3std6ranges3__45__cpo4swapE,(.L_10 - _ZN40_INTERNAL_c5563dff_4_k_cu_2056bf9c_278954cuda3std6ranges3__45__cpo4swapE)
_ZN40_INTERNAL_c5563dff_4_k_cu_2056bf9c_278954cuda3std6ranges3__45__cpo4swapE:
	.zero		1
.L_10:


//--------------------- .nv.constant0._ZN7cutlass13device_kernelINS_4gemm6kernel13GemmUniversalIN4cute5tupleIJiiiiEEENS1_10collective13CollectiveMmaINS1_35MainloopSm100TmaUmmaWarpSpecializedILi34ELi2ELi4ENS5_IJNS4_1CILi1EEESB_SB_EEEEENS5_IJNSA_ILi128EEENSA_ILi64EEENSA_ILi32EEEEEENS_12float_e5m2_tENS5_IJlSB_lEEESI_SJ_NS4_8TiledMMAINS4_8MMA_AtomIJNS4_10MMA_TraitsINS4_19SM100_MMA_F8F6F4_SSEJSI_SI_fSE_SF_NS4_17integral_constantINS4_4UMMA5MajorELSQ_0EEESR_NSO_INSP_7ScaleInELSS_0EEEST_EEEEEENS4_6LayoutISC_NS5_IJNSA_ILi0EEESX_SX_EEEEENS5_IJNS4_10UnderscoreES10_S10_EEEEENS4_13SM90_TMA_LOADENS4_14ComposedLayoutINS4_7SwizzleILi1ELi4ELi3EEENS4_18smem_ptr_flag_bitsILi8EEENSW_INS5_IJNSA_ILi8EEESG_EEENS5_IJSG_SB_EEEEEEEvNS4_8identityES13_S1D_vS1E_EENS_8epilogue10collective18CollectiveEpilogueINS1G_23Sm100TmaWarpSpecializedILi1ELi1ELi64ELb0ELb0EEEJSH_NS5_IJNSW_ISE_SB_EENSW_ISF_SB_EEEEESI_SJ_SI_SJ_NS1G_6fusion15FusionCallbacksIS1K_NS1O_17LinearCombinationISI_fSI_fLNS_15FloatRoundStyleE2EEESH_S1N_JEEENS4_5SM1004TMEM4LOAD26SM100_TMEM_LOAD_32dp32b64xES13_NS14_INS15_ILi2ELi4ELi3EEES18_NSW_INS5_IJS19_SF_EEENS5_IJSF_SB_EEEEEEENS4_39AutoVectorizingCopyWithAssumedAlignmentILi128EEENS4_14SM90_TMA_STOREES22_S24_S24_EEEvvEEEEvNT_6ParamsE --------------------------
	.section	.nv.constant0._ZN7cutlass13device_kernelINS_4gemm6kernel13GemmUniversalIN4cute5tupleIJiiiiEEENS1_10collective13CollectiveMmaINS1_35MainloopSm100TmaUmmaWarpSpecializedILi34ELi2ELi4ENS5_IJNS4_1CILi1EEESB_SB_EEEEENS5_IJNSA_ILi128EEENSA_ILi64EEENSA_ILi32EEEEEENS_12float_e5m2_tENS5_IJlSB_lEEESI_SJ_NS4_8TiledMMAINS4_8MMA_AtomIJNS4_10MMA_TraitsINS4_19SM100_MMA_F8F6F4_SSEJSI_SI_fSE_SF_NS4_17integral_constantINS4_4UMMA5MajorELSQ_0EEESR_NSO_INSP_7ScaleInELSS_0EEEST_EEEEEENS4_6LayoutISC_NS5_IJNSA_ILi0EEESX_SX_EEEEENS5_IJNS4_10UnderscoreES10_S10_EEEEENS4_13SM90_TMA_LOADENS4_14ComposedLayoutINS4_7SwizzleILi1ELi4ELi3EEENS4_18smem_ptr_flag_bitsILi8EEENSW_INS5_IJNSA_ILi8EEESG_EEENS5_IJSG_SB_EEEEEEEvNS4_8identityES13_S1D_vS1E_EENS_8epilogue10collective18CollectiveEpilogueINS1G_23Sm100TmaWarpSpecializedILi1ELi1ELi64ELb0ELb0EEEJSH_NS5_IJNSW_ISE_SB_EENSW_ISF_SB_EEEEESI_SJ_SI_SJ_NS1G_6fusion15FusionCallbacksIS1K_NS1O_17LinearCombinationISI_fSI_fLNS_15FloatRoundStyleE2EEESH_S1N_JEEENS4_5SM1004TMEM4LOAD26SM100_TMEM_LOAD_32dp32b64xES13_NS14_INS15_ILi2ELi4ELi3EEES18_NSW_INS5_IJS19_SF_EEENS5_IJSF_SB_EEEEEEENS4_39AutoVectorizingCopyWithAssumedAlignmentILi128EEENS4_14SM90_TMA_STOREES22_S24_S24_EEEvvEEEEvNT_6ParamsE,"a",@progbits
	.sectionflags	@""
	.align	4
.nv.constant0._ZN7cutlass13device_kernelINS_4gemm6kernel13GemmUniversalIN4cute5tupleIJiiiiEEENS1_10collective13CollectiveMmaINS1_35MainloopSm100TmaUmmaWarpSpecializedILi34ELi2ELi4ENS5_IJNS4_1CILi1EEESB_SB_EEEEENS5_IJNSA_ILi128EEENSA_ILi64EEENSA_ILi32EEEEEENS_12float_e5m2_tENS5_IJlSB_lEEESI_SJ_NS4_8TiledMMAINS4_8MMA_AtomIJNS4_10MMA_TraitsINS4_19SM100_MMA_F8F6F4_SSEJSI_SI_fSE_SF_NS4_17integral_constantINS4_4UMMA5MajorELSQ_0EEESR_NSO_INSP_7ScaleInELSS_0EEEST_EEEEEENS4_6LayoutISC_NS5_IJNSA_ILi0EEESX_SX_EEEEENS5_IJNS4_10UnderscoreES10_S10_EEEEENS4_13SM90_TMA_LOADENS4_14ComposedLayoutINS4_7SwizzleILi1ELi4ELi3EEENS4_18smem_ptr_flag_bitsILi8EEENSW_INS5_IJNSA_ILi8EEESG_EEENS5_IJSG_SB_EEEEEEEvNS4_8identityES13_S1D_vS1E_EENS_8epilogue10collective18CollectiveEpilogueINS1G_23Sm100TmaWarpSpecializedILi1ELi1ELi64ELb0ELb0EEEJSH_NS5_IJNSW_ISE_SB_EENSW_ISF_SB_EEEEESI_SJ_SI_SJ_NS1G_6fusion15FusionCallbacksIS1K_NS1O_17LinearCombinationISI_fSI_fLNS_15FloatRoundStyleE2EEESH_S1N_JEEENS4_5SM1004TMEM4LOAD26SM100_TMEM_LOAD_32dp32b64xES13_NS14_INS15_ILi2ELi4ELi3EEES18_NSW_INS5_IJS19_SF_EEENS5_IJSF_SB_EEEEEEENS4_39AutoVectorizingCopyWithAssumedAlignmentILi128EEENS4_14SM90_TMA_STOREES22_S24_S24_EEEvvEEEEvNT_6ParamsE:
	.zero		2944


//--------------------- SYMBOLS --------------------------

	.type		.nv.reservedSmem.offset0,@object
	.size		.nv.reservedSmem.offset0,0x4
	.type		.nv.reservedSmem.cap,@object
	.size		.nv.reservedSmem.cap,0x4
	.type		__assertfail,@function
